//
// Generated by NVIDIA NVVM Compiler
//
// Compiler Build ID: CL-36424714
// Cuda compilation tools, release 13.0, V13.0.88
// Based on NVVM 20.0.0
//

.version 9.0
.target sm_100
.address_size 64

	// .globl	_Z16global_mem_mmultPfS_S_iii
.extern .func  (.param .b64 func_retval0) malloc
(
	.param .b64 malloc_param_0
)
;
.extern .func free
(
	.param .b64 free_param_0
)
;
// _ZZ16shared_mem_mmultPfS_S_iiiE3ads has been demoted
// _ZZ16shared_mem_mmultPfS_S_iiiE3bds has been demoted

.visible .entry _Z16global_mem_mmultPfS_S_iii(
	.param .u64 .ptr .align 1 _Z16global_mem_mmultPfS_S_iii_param_0,
	.param .u64 .ptr .align 1 _Z16global_mem_mmultPfS_S_iii_param_1,
	.param .u64 .ptr .align 1 _Z16global_mem_mmultPfS_S_iii_param_2,
	.param .u32 _Z16global_mem_mmultPfS_S_iii_param_3,
	.param .u32 _Z16global_mem_mmultPfS_S_iii_param_4,
	.param .u32 _Z16global_mem_mmultPfS_S_iii_param_5
)
{
	.reg .pred 	%p<13>;
	.reg .b32 	%r<41>;
	.reg .b32 	%f<68>;
	.reg .b64 	%rd<53>;

	ld.param.u64 	%rd6, [_Z16global_mem_mmultPfS_S_iii_param_0];
	ld.param.u64 	%rd7, [_Z16global_mem_mmultPfS_S_iii_param_1];
	ld.param.u64 	%rd8, [_Z16global_mem_mmultPfS_S_iii_param_2];
	ld.param.u32 	%r18, [_Z16global_mem_mmultPfS_S_iii_param_3];
	ld.param.u32 	%r20, [_Z16global_mem_mmultPfS_S_iii_param_4];
	ld.param.u32 	%r19, [_Z16global_mem_mmultPfS_S_iii_param_5];
	cvta.to.global.u64 	%rd1, %rd8;
	cvta.to.global.u64 	%rd2, %rd7;
	mov.u32 	%r21, %ctaid.y;
	mov.u32 	%r22, %ntid.y;
	mov.u32 	%r23, %tid.y;
	mad.lo.s32 	%r1, %r21, %r22, %r23;
	mov.u32 	%r24, %ctaid.x;
	mov.u32 	%r25, %ntid.x;
	mov.u32 	%r26, %tid.x;
	mad.lo.s32 	%r2, %r24, %r25, %r26;
	setp.ge.s32 	%p1, %r1, %r20;
	setp.ge.s32 	%p2, %r2, %r19;
	or.pred  	%p3, %p1, %p2;
	@%p3 bra 	$L__BB0_14;
	setp.lt.s32 	%p4, %r18, 1;
	mov.f32 	%f67, 0f00000000;
	@%p4 bra 	$L__BB0_13;
	mul.lo.s32 	%r3, %r18, %r1;
	and.b32  	%r4, %r18, 7;
	setp.lt.u32 	%p5, %r18, 8;
	mov.f32 	%f67, 0f00000000;
	mov.b32 	%r39, 0;
	@%p5 bra 	$L__BB0_5;
	and.b32  	%r39, %r18, 2147483640;
	neg.s32 	%r37, %r39;
	shl.b32 	%r7, %r19, 3;
	mul.wide.u32 	%rd9, %r3, 4;
	add.s64 	%rd10, %rd9, %rd2;
	add.s64 	%rd52, %rd10, 16;
	mov.f32 	%f67, 0f00000000;
	mul.wide.s32 	%rd13, %r19, 4;
	mov.u32 	%r36, %r2;
$L__BB0_4:
	.pragma "nounroll";
	ld.global.f32 	%f17, [%rd52+-16];
	mul.wide.s32 	%rd11, %r36, 4;
	add.s64 	%rd12, %rd1, %rd11;
	ld.global.f32 	%f18, [%rd12];
	fma.rn.f32 	%f19, %f17, %f18, %f67;
	ld.global.f32 	%f20, [%rd52+-12];
	add.s64 	%rd14, %rd12, %rd13;
	ld.global.f32 	%f21, [%rd14];
	fma.rn.f32 	%f22, %f20, %f21, %f19;
	ld.global.f32 	%f23, [%rd52+-8];
	add.s64 	%rd15, %rd14, %rd13;
	ld.global.f32 	%f24, [%rd15];
	fma.rn.f32 	%f25, %f23, %f24, %f22;
	ld.global.f32 	%f26, [%rd52+-4];
	add.s64 	%rd16, %rd15, %rd13;
	ld.global.f32 	%f27, [%rd16];
	fma.rn.f32 	%f28, %f26, %f27, %f25;
	ld.global.f32 	%f29, [%rd52];
	add.s64 	%rd17, %rd16, %rd13;
	ld.global.f32 	%f30, [%rd17];
	fma.rn.f32 	%f31, %f29, %f30, %f28;
	ld.global.f32 	%f32, [%rd52+4];
	add.s64 	%rd18, %rd17, %rd13;
	ld.global.f32 	%f33, [%rd18];
	fma.rn.f32 	%f34, %f32, %f33, %f31;
	ld.global.f32 	%f35, [%rd52+8];
	add.s64 	%rd19, %rd18, %rd13;
	ld.global.f32 	%f36, [%rd19];
	fma.rn.f32 	%f37, %f35, %f36, %f34;
	ld.global.f32 	%f38, [%rd52+12];
	add.s64 	%rd20, %rd19, %rd13;
	ld.global.f32 	%f39, [%rd20];
	fma.rn.f32 	%f67, %f38, %f39, %f37;
	add.s32 	%r37, %r37, 8;
	add.s32 	%r36, %r36, %r7;
	add.s64 	%rd52, %rd52, 32;
	setp.ne.s32 	%p6, %r37, 0;
	@%p6 bra 	$L__BB0_4;
$L__BB0_5:
	setp.eq.s32 	%p7, %r4, 0;
	@%p7 bra 	$L__BB0_13;
	and.b32  	%r13, %r18, 3;
	setp.lt.u32 	%p8, %r4, 4;
	@%p8 bra 	$L__BB0_8;
	add.s32 	%r28, %r39, %r3;
	mul.wide.u32 	%rd21, %r28, 4;
	add.s64 	%rd22, %rd2, %rd21;
	ld.global.f32 	%f41, [%rd22];
	mad.lo.s32 	%r29, %r39, %r19, %r2;
	mul.wide.s32 	%rd23, %r29, 4;
	add.s64 	%rd24, %rd1, %rd23;
	ld.global.f32 	%f42, [%rd24];
	fma.rn.f32 	%f43, %f41, %f42, %f67;
	cvt.u64.u32 	%rd25, %r3;
	cvt.u64.u32 	%rd26, %r39;
	add.s64 	%rd27, %rd26, %rd25;
	shl.b64 	%rd28, %rd27, 2;
	add.s64 	%rd29, %rd2, %rd28;
	ld.global.f32 	%f44, [%rd29+4];
	mul.wide.s32 	%rd30, %r19, 4;
	add.s64 	%rd31, %rd24, %rd30;
	ld.global.f32 	%f45, [%rd31];
	fma.rn.f32 	%f46, %f44, %f45, %f43;
	ld.global.f32 	%f47, [%rd29+8];
	add.s64 	%rd32, %rd31, %rd30;
	ld.global.f32 	%f48, [%rd32];
	fma.rn.f32 	%f49, %f47, %f48, %f46;
	ld.global.f32 	%f50, [%rd29+12];
	add.s64 	%rd33, %rd32, %rd30;
	ld.global.f32 	%f51, [%rd33];
	fma.rn.f32 	%f67, %f50, %f51, %f49;
	add.s32 	%r39, %r39, 4;
$L__BB0_8:
	setp.eq.s32 	%p9, %r13, 0;
	@%p9 bra 	$L__BB0_13;
	setp.eq.s32 	%p10, %r13, 1;
	@%p10 bra 	$L__BB0_11;
	add.s32 	%r30, %r39, %r3;
	mul.wide.u32 	%rd34, %r30, 4;
	add.s64 	%rd35, %rd2, %rd34;
	ld.global.f32 	%f53, [%rd35];
	mad.lo.s32 	%r31, %r39, %r19, %r2;
	mul.wide.s32 	%rd36, %r31, 4;
	add.s64 	%rd37, %rd1, %rd36;
	ld.global.f32 	%f54, [%rd37];
	fma.rn.f32 	%f55, %f53, %f54, %f67;
	cvt.u64.u32 	%rd38, %r3;
	cvt.u64.u32 	%rd39, %r39;
	add.s64 	%rd40, %rd39, %rd38;
	shl.b64 	%rd41, %rd40, 2;
	add.s64 	%rd42, %rd2, %rd41;
	ld.global.f32 	%f56, [%rd42+4];
	mul.wide.s32 	%rd43, %r19, 4;
	add.s64 	%rd44, %rd37, %rd43;
	ld.global.f32 	%f57, [%rd44];
	fma.rn.f32 	%f67, %f56, %f57, %f55;
	add.s32 	%r39, %r39, 2;
$L__BB0_11:
	and.b32  	%r32, %r18, 1;
	setp.eq.b32 	%p11, %r32, 1;
	not.pred 	%p12, %p11;
	@%p12 bra 	$L__BB0_13;
	add.s32 	%r33, %r39, %r3;
	mul.wide.u32 	%rd45, %r33, 4;
	add.s64 	%rd46, %rd2, %rd45;
	ld.global.f32 	%f58, [%rd46];
	mad.lo.s32 	%r34, %r39, %r19, %r2;
	mul.wide.s32 	%rd47, %r34, 4;
	add.s64 	%rd48, %rd1, %rd47;
	ld.global.f32 	%f59, [%rd48];
	fma.rn.f32 	%f67, %f58, %f59, %f67;
$L__BB0_13:
	mad.lo.s32 	%r35, %r19, %r1, %r2;
	cvta.to.global.u64 	%rd49, %rd6;
	mul.wide.s32 	%rd50, %r35, 4;
	add.s64 	%rd51, %rd49, %rd50;
	st.global.f32 	[%rd51], %f67;
$L__BB0_14:
	ret;

}
	// .globl	_Z16shared_mem_mmultPfS_S_iii
.visible .entry _Z16shared_mem_mmultPfS_S_iii(
	.param .u64 .ptr .align 1 _Z16shared_mem_mmultPfS_S_iii_param_0,
	.param .u64 .ptr .align 1 _Z16shared_mem_mmultPfS_S_iii_param_1,
	.param .u64 .ptr .align 1 _Z16shared_mem_mmultPfS_S_iii_param_2,
	.param .u32 _Z16shared_mem_mmultPfS_S_iii_param_3,
	.param .u32 _Z16shared_mem_mmultPfS_S_iii_param_4,
	.param .u32 _Z16shared_mem_mmultPfS_S_iii_param_5
)
{
	.reg .pred 	%p<54>;
	.reg .b32 	%r<111>;
	.reg .b32 	%f<103>;
	.reg .b64 	%rd<34>;
	// demoted variable
	.shared .align 4 .b8 _ZZ16shared_mem_mmultPfS_S_iiiE3ads[36];
	// demoted variable
	.shared .align 4 .b8 _ZZ16shared_mem_mmultPfS_S_iiiE3bds[36];
	ld.param.u64 	%rd7, [_Z16shared_mem_mmultPfS_S_iii_param_1];
	ld.param.u64 	%rd8, [_Z16shared_mem_mmultPfS_S_iii_param_2];
	ld.param.u32 	%r58, [_Z16shared_mem_mmultPfS_S_iii_param_3];
	ld.param.u32 	%r59, [_Z16shared_mem_mmultPfS_S_iii_param_4];
	ld.param.u32 	%r60, [_Z16shared_mem_mmultPfS_S_iii_param_5];
	cvta.to.global.u64 	%rd1, %rd8;
	cvta.to.global.u64 	%rd2, %rd7;
	mov.u32 	%r61, %ctaid.y;
	mov.u32 	%r62, %ntid.y;
	mov.u32 	%r1, %tid.y;
	mad.lo.s32 	%r2, %r61, %r62, %r1;
	mov.u32 	%r63, %ctaid.x;
	mov.u32 	%r64, %ntid.x;
	mov.u32 	%r3, %tid.x;
	mad.lo.s32 	%r4, %r63, %r64, %r3;
	cvt.rn.f32.s32 	%f37, %r58;
	div.rn.f32 	%f38, %f37, 0f40400000;
	cvt.rpi.f32.f32 	%f39, %f38;
	cvt.rzi.s32.f32 	%r5, %f39;
	setp.lt.s32 	%p1, %r5, 1;
	mov.f32 	%f84, 0f00000000;
	@%p1 bra 	$L__BB1_57;
	mad.lo.s32 	%r95, %r58, %r2, %r3;
	mul.lo.s32 	%r66, %r1, 12;
	mov.u32 	%r67, _ZZ16shared_mem_mmultPfS_S_iiiE3ads;
	add.s32 	%r7, %r67, %r66;
	shl.b32 	%r68, %r3, 2;
	add.s32 	%r8, %r7, %r68;
	mov.u32 	%r69, _ZZ16shared_mem_mmultPfS_S_iiiE3bds;
	add.s32 	%r10, %r69, %r68;
	add.s32 	%r9, %r10, %r66;
	and.b32  	%r11, %r5, 3;
	setp.lt.u32 	%p2, %r5, 4;
	mov.f32 	%f84, 0f00000000;
	mov.b32 	%r104, 0;
	@%p2 bra 	$L__BB1_44;
	and.b32  	%r104, %r5, 2147483644;
	neg.s32 	%r103, %r104;
	mul.wide.u32 	%rd9, %r95, 4;
	add.s64 	%rd10, %rd9, %rd2;
	add.s64 	%rd33, %rd10, 24;
	add.s32 	%r101, %r1, 6;
	add.s32 	%r71, %r1, 9;
	mad.lo.s32 	%r100, %r60, %r71, %r4;
	mad.lo.s32 	%r99, %r60, %r101, %r4;
	add.s32 	%r72, %r1, 3;
	mad.lo.s32 	%r98, %r60, %r72, %r4;
	mad.lo.s32 	%r97, %r1, %r60, %r4;
	add.s32 	%r96, %r3, 6;
	mov.f32 	%f84, 0f00000000;
	mov.b32 	%r102, 5;
$L__BB1_3:
	setp.ge.s32 	%p3, %r2, %r59;
	add.s32 	%r73, %r96, -6;
	setp.ge.s32 	%p4, %r73, %r58;
	or.pred  	%p5, %p4, %p3;
	@%p5 bra 	$L__BB1_5;
	ld.param.u64 	%rd31, [_Z16shared_mem_mmultPfS_S_iii_param_1];
	cvta.to.global.u64 	%rd11, %rd31;
	mul.wide.u32 	%rd12, %r95, 4;
	add.s64 	%rd13, %rd11, %rd12;
	ld.global.f32 	%f43, [%rd13];
	st.shared.f32 	[%r8], %f43;
$L__BB1_5:
	setp.ge.s32 	%p6, %r4, %r60;
	add.s32 	%r74, %r101, -6;
	setp.ge.s32 	%p7, %r74, %r58;
	or.pred  	%p8, %p6, %p7;
	@%p8 bra 	$L__BB1_7;
	mul.wide.s32 	%rd14, %r97, 4;
	add.s64 	%rd15, %rd1, %rd14;
	ld.global.f32 	%f44, [%rd15];
	st.shared.f32 	[%r9], %f44;
$L__BB1_7:
	bar.sync 	0;
	add.s32 	%r75, %r102, -5;
	setp.ge.s32 	%p9, %r75, %r58;
	@%p9 bra 	$L__BB1_9;
	ld.shared.f32 	%f45, [%r7];
	ld.shared.f32 	%f46, [%r10];
	fma.rn.f32 	%f84, %f45, %f46, %f84;
$L__BB1_9:
	add.s32 	%r76, %r102, -4;
	setp.ge.s32 	%p10, %r76, %r58;
	@%p10 bra 	$L__BB1_11;
	ld.shared.f32 	%f47, [%r7+4];
	ld.shared.f32 	%f48, [%r10+12];
	fma.rn.f32 	%f84, %f47, %f48, %f84;
$L__BB1_11:
	add.s32 	%r77, %r102, -3;
	setp.ge.s32 	%p11, %r77, %r58;
	@%p11 bra 	$L__BB1_13;
	ld.shared.f32 	%f49, [%r7+8];
	ld.shared.f32 	%f50, [%r10+24];
	fma.rn.f32 	%f84, %f49, %f50, %f84;
$L__BB1_13:
	bar.sync 	0;
	add.s32 	%r78, %r96, -3;
	setp.ge.s32 	%p13, %r78, %r58;
	or.pred  	%p14, %p13, %p3;
	@%p14 bra 	$L__BB1_15;
	ld.global.f32 	%f51, [%rd33+-12];
	st.shared.f32 	[%r8], %f51;
$L__BB1_15:
	add.s32 	%r79, %r101, -3;
	setp.ge.s32 	%p16, %r79, %r58;
	or.pred  	%p17, %p6, %p16;
	@%p17 bra 	$L__BB1_17;
	mul.wide.s32 	%rd16, %r98, 4;
	add.s64 	%rd17, %rd1, %rd16;
	ld.global.f32 	%f52, [%rd17];
	st.shared.f32 	[%r9], %f52;
$L__BB1_17:
	bar.sync 	0;
	add.s32 	%r80, %r102, -2;
	setp.ge.s32 	%p18, %r80, %r58;
	@%p18 bra 	$L__BB1_19;
	ld.shared.f32 	%f53, [%r7];
	ld.shared.f32 	%f54, [%r10];
	fma.rn.f32 	%f84, %f53, %f54, %f84;
$L__BB1_19:
	add.s32 	%r81, %r102, -1;
	setp.ge.s32 	%p19, %r81, %r58;
	@%p19 bra 	$L__BB1_21;
	ld.shared.f32 	%f55, [%r7+4];
	ld.shared.f32 	%f56, [%r10+12];
	fma.rn.f32 	%f84, %f55, %f56, %f84;
$L__BB1_21:
	setp.ge.s32 	%p20, %r102, %r58;
	@%p20 bra 	$L__BB1_23;
	ld.shared.f32 	%f57, [%r7+8];
	ld.shared.f32 	%f58, [%r10+24];
	fma.rn.f32 	%f84, %f57, %f58, %f84;
$L__BB1_23:
	bar.sync 	0;
	setp.ge.s32 	%p22, %r96, %r58;
	or.pred  	%p23, %p22, %p3;
	@%p23 bra 	$L__BB1_25;
	ld.global.f32 	%f59, [%rd33];
	st.shared.f32 	[%r8], %f59;
$L__BB1_25:
	setp.ge.s32 	%p25, %r101, %r58;
	or.pred  	%p26, %p6, %p25;
	@%p26 bra 	$L__BB1_27;
	mul.wide.s32 	%rd18, %r99, 4;
	add.s64 	%rd19, %rd1, %rd18;
	ld.global.f32 	%f60, [%rd19];
	st.shared.f32 	[%r9], %f60;
$L__BB1_27:
	bar.sync 	0;
	add.s32 	%r82, %r102, 1;
	setp.ge.s32 	%p27, %r82, %r58;
	@%p27 bra 	$L__BB1_29;
	ld.shared.f32 	%f61, [%r7];
	ld.shared.f32 	%f62, [%r10];
	fma.rn.f32 	%f84, %f61, %f62, %f84;
$L__BB1_29:
	add.s32 	%r83, %r102, 2;
	setp.ge.s32 	%p28, %r83, %r58;
	@%p28 bra 	$L__BB1_31;
	ld.shared.f32 	%f63, [%r7+4];
	ld.shared.f32 	%f64, [%r10+12];
	fma.rn.f32 	%f84, %f63, %f64, %f84;
$L__BB1_31:
	add.s32 	%r84, %r102, 3;
	setp.ge.s32 	%p29, %r84, %r58;
	@%p29 bra 	$L__BB1_33;
	ld.shared.f32 	%f65, [%r7+8];
	ld.shared.f32 	%f66, [%r10+24];
	fma.rn.f32 	%f84, %f65, %f66, %f84;
$L__BB1_33:
	bar.sync 	0;
	add.s32 	%r85, %r96, 3;
	setp.ge.s32 	%p31, %r85, %r58;
	or.pred  	%p32, %p31, %p3;
	@%p32 bra 	$L__BB1_35;
	ld.global.f32 	%f67, [%rd33+12];
	st.shared.f32 	[%r8], %f67;
$L__BB1_35:
	add.s32 	%r86, %r101, 3;
	setp.ge.s32 	%p34, %r86, %r58;
	or.pred  	%p35, %p6, %p34;
	@%p35 bra 	$L__BB1_37;
	mul.wide.s32 	%rd20, %r100, 4;
	add.s64 	%rd21, %rd1, %rd20;
	ld.global.f32 	%f68, [%rd21];
	st.shared.f32 	[%r9], %f68;
$L__BB1_37:
	bar.sync 	0;
	add.s32 	%r87, %r102, 4;
	setp.ge.s32 	%p36, %r87, %r58;
	@%p36 bra 	$L__BB1_39;
	ld.shared.f32 	%f69, [%r7];
	ld.shared.f32 	%f70, [%r10];
	fma.rn.f32 	%f84, %f69, %f70, %f84;
$L__BB1_39:
	add.s32 	%r88, %r102, 5;
	setp.ge.s32 	%p37, %r88, %r58;
	@%p37 bra 	$L__BB1_41;
	ld.shared.f32 	%f71, [%r7+4];
	ld.shared.f32 	%f72, [%r10+12];
	fma.rn.f32 	%f84, %f71, %f72, %f84;
$L__BB1_41:
	add.s32 	%r89, %r102, 6;
	setp.ge.s32 	%p38, %r89, %r58;
	@%p38 bra 	$L__BB1_43;
	ld.shared.f32 	%f73, [%r7+8];
	ld.shared.f32 	%f74, [%r10+24];
	fma.rn.f32 	%f84, %f73, %f74, %f84;
$L__BB1_43:
	bar.sync 	0;
	add.s32 	%r103, %r103, 4;
	add.s32 	%r102, %r102, 12;
	add.s64 	%rd33, %rd33, 48;
	add.s32 	%r101, %r101, 12;
	mul.lo.s32 	%r90, %r60, 12;
	add.s32 	%r100, %r100, %r90;
	add.s32 	%r99, %r99, %r90;
	add.s32 	%r98, %r98, %r90;
	add.s32 	%r97, %r97, %r90;
	add.s32 	%r96, %r96, 12;
	add.s32 	%r95, %r95, 12;
	setp.ne.s32 	%p39, %r103, 0;
	@%p39 bra 	$L__BB1_3;
$L__BB1_44:
	setp.eq.s32 	%p40, %r11, 0;
	@%p40 bra 	$L__BB1_57;
	mul.lo.s32 	%r91, %r104, 3;
	add.s32 	%r110, %r91, 1;
	add.s32 	%r108, %r1, %r91;
	mad.lo.s32 	%r109, %r60, %r108, %r4;
	mul.lo.s32 	%r42, %r60, 3;
	add.s32 	%r106, %r3, %r91;
	mad.lo.s32 	%r107, %r58, %r2, %r106;
	neg.s32 	%r105, %r11;
$L__BB1_46:
	.pragma "nounroll";
	setp.ge.s32 	%p41, %r2, %r59;
	setp.ge.s32 	%p42, %r106, %r58;
	or.pred  	%p43, %p42, %p41;
	@%p43 bra 	$L__BB1_48;
	ld.param.u64 	%rd32, [_Z16shared_mem_mmultPfS_S_iii_param_1];
	cvta.to.global.u64 	%rd22, %rd32;
	mul.wide.u32 	%rd23, %r107, 4;
	add.s64 	%rd24, %rd22, %rd23;
	ld.global.f32 	%f75, [%rd24];
	st.shared.f32 	[%r8], %f75;
$L__BB1_48:
	setp.ge.s32 	%p44, %r4, %r60;
	setp.ge.s32 	%p45, %r108, %r58;
	or.pred  	%p46, %p44, %p45;
	@%p46 bra 	$L__BB1_50;
	mul.wide.s32 	%rd25, %r109, 4;
	add.s64 	%rd26, %rd1, %rd25;
	ld.global.f32 	%f76, [%rd26];
	st.shared.f32 	[%r9], %f76;
$L__BB1_50:
	bar.sync 	0;
	add.s32 	%r92, %r110, -1;
	setp.ge.s32 	%p47, %r92, %r58;
	@%p47 bra 	$L__BB1_52;
	ld.shared.f32 	%f77, [%r7];
	ld.shared.f32 	%f78, [%r10];
	fma.rn.f32 	%f84, %f77, %f78, %f84;
$L__BB1_52:
	setp.ge.s32 	%p48, %r110, %r58;
	@%p48 bra 	$L__BB1_54;
	ld.shared.f32 	%f79, [%r7+4];
	ld.shared.f32 	%f80, [%r10+12];
	fma.rn.f32 	%f84, %f79, %f80, %f84;
$L__BB1_54:
	add.s32 	%r93, %r110, 1;
	setp.ge.s32 	%p49, %r93, %r58;
	@%p49 bra 	$L__BB1_56;
	ld.shared.f32 	%f81, [%r7+8];
	ld.shared.f32 	%f82, [%r10+24];
	fma.rn.f32 	%f84, %f81, %f82, %f84;
$L__BB1_56:
	bar.sync 	0;
	add.s32 	%r110, %r110, 3;
	add.s32 	%r109, %r109, %r42;
	add.s32 	%r108, %r108, 3;
	add.s32 	%r107, %r107, 3;
	add.s32 	%r106, %r106, 3;
	add.s32 	%r105, %r105, 1;
	setp.ne.s32 	%p50, %r105, 0;
	@%p50 bra 	$L__BB1_46;
$L__BB1_57:
	setp.ge.s32 	%p51, %r4, %r60;
	setp.ge.s32 	%p52, %r2, %r59;
	or.pred  	%p53, %p51, %p52;
	@%p53 bra 	$L__BB1_59;
	ld.param.u64 	%rd30, [_Z16shared_mem_mmultPfS_S_iii_param_0];
	mad.lo.s32 	%r94, %r60, %r2, %r4;
	cvta.to.global.u64 	%rd27, %rd30;
	mul.wide.s32 	%rd28, %r94, 4;
	add.s64 	%rd29, %rd27, %rd28;
	st.global.f32 	[%rd29], %f84;
$L__BB1_59:
	ret;

}
	// .globl	_Z27dev_tensorcore_mmult_1_warpPfP6__halfS1_
.visible .entry _Z27dev_tensorcore_mmult_1_warpPfP6__halfS1_(
	.param .u64 .ptr .align 1 _Z27dev_tensorcore_mmult_1_warpPfP6__halfS1__param_0,
	.param .u64 .ptr .align 1 _Z27dev_tensorcore_mmult_1_warpPfP6__halfS1__param_1,
	.param .u64 .ptr .align 1 _Z27dev_tensorcore_mmult_1_warpPfP6__halfS1__param_2
)
{
	.reg .b32 	%r<18>;
	.reg .b32 	%f<10>;
	.reg .b64 	%rd<7>;

	ld.param.u64 	%rd1, [_Z27dev_tensorcore_mmult_1_warpPfP6__halfS1__param_0];
	ld.param.u64 	%rd2, [_Z27dev_tensorcore_mmult_1_warpPfP6__halfS1__param_1];
	ld.param.u64 	%rd3, [_Z27dev_tensorcore_mmult_1_warpPfP6__halfS1__param_2];
	cvta.to.global.u64 	%rd4, %rd2;
	cvta.to.global.u64 	%rd5, %rd3;
	cvta.to.global.u64 	%rd6, %rd1;
	mov.b32 	%r1, 16;
	wmma.load.a.sync.aligned.row.m16n16k16.global.f16 	{%r2, %r3, %r4, %r5, %r6, %r7, %r8, %r9}, [%rd4], %r1;
	wmma.load.b.sync.aligned.row.m16n16k16.global.f16 	{%r10, %r11, %r12, %r13, %r14, %r15, %r16, %r17}, [%rd5], %r1;
	mov.f32 	%f1, 0f00000000;
	wmma.mma.sync.aligned.row.row.m16n16k16.f32.f32 {%f2, %f3, %f4, %f5, %f6, %f7, %f8, %f9}, {%r2, %r3, %r4, %r5, %r6, %r7, %r8, %r9}, {%r10, %r11, %r12, %r13, %r14, %r15, %r16, %r17}, {%f1, %f1, %f1, %f1, %f1, %f1, %f1, %f1};
	wmma.store.d.sync.aligned.row.m16n16k16.global.f32 	[%rd6], {%f2, %f3, %f4, %f5, %f6, %f7, %f8, %f9}, %r1;
	ret;

}
	// .globl	_Z18dev_householder_qrPfiii
.visible .entry _Z18dev_householder_qrPfiii(
	.param .u64 .ptr .align 1 _Z18dev_householder_qrPfiii_param_0,
	.param .u32 _Z18dev_householder_qrPfiii_param_1,
	.param .u32 _Z18dev_householder_qrPfiii_param_2,
	.param .u32 _Z18dev_householder_qrPfiii_param_3
)
{
	.reg .pred 	%p<84>;
	.reg .b16 	%rs<33>;
	.reg .b32 	%r<240>;
	.reg .b32 	%f<456>;
	.reg .b64 	%rd<198>;

	ld.param.u64 	%rd20, [_Z18dev_householder_qrPfiii_param_0];
	ld.param.u32 	%r109, [_Z18dev_householder_qrPfiii_param_1];
	ld.param.u32 	%r110, [_Z18dev_householder_qrPfiii_param_2];
	ld.param.u32 	%r111, [_Z18dev_householder_qrPfiii_param_3];
	cvta.to.global.u64 	%rd1, %rd20;
	setp.ge.s32 	%p1, %r111, %r110;
	@%p1 bra 	$L__BB3_112;
	not.b32 	%r113, %r111;
	add.s32 	%r1, %r109, %r113;
	mov.b32 	%r199, 0;
	mov.b16 	%rs30, 0;
	cvt.u16.u32 	%rs12, %r111;
	cvt.u16.u32 	%rs17, %r109;
	add.s32 	%r117, %r110, -1;
	mul.wide.s32 	%rd8, %r110, 4;
	mov.u16 	%rs31, %rs30;
	mov.u16 	%rs32, %rs30;
	mov.u32 	%r200, %r111;
$L__BB3_2:
	mov.u32 	%r3, %r200;
	setp.eq.s32 	%p2, %r109, %r110;
	add.s16 	%rs13, %rs30, %rs12;
	add.s32 	%r8, %r111, %r199;
	add.s32 	%r200, %r8, 1;
	max.s32 	%r5, %r110, %r200;
	cvt.u16.u32 	%rs14, %r5;
	sub.s16 	%rs4, %rs14, %rs13;
	add.s16 	%rs15, %rs31, %rs12;
	sub.s16 	%rs16, %rs14, %rs15;
	cvt.u32.u16 	%r114, %rs16;
	and.b32  	%r6, %r114, 7;
	add.s32 	%r7, %r6, -1;
	sub.s32 	%r9, %r5, %r8;
	sub.s16 	%rs18, %rs17, %rs15;
	cvt.u32.u16 	%r115, %rs18;
	and.b32  	%r10, %r115, 7;
	add.s32 	%r11, %r10, -1;
	sub.s32 	%r12, %r109, %r8;
	sub.s32 	%r13, %r1, %r199;
	add.s16 	%rs19, %rs32, %rs12;
	sub.s16 	%rs20, %rs17, %rs19;
	cvt.u32.u16 	%r116, %rs20;
	and.b32  	%r14, %r116, 15;
	add.s32 	%r15, %r14, -1;
	setp.eq.s32 	%p3, %r3, %r117;
	and.pred  	%p4, %p2, %p3;
	@%p4 bra 	$L__BB3_112;
	sub.s32 	%r16, %r109, %r3;
	mul.wide.s32 	%rd21, %r16, 4;
	{ // callseq 0, 0
	.param .b64 param0;
	st.param.b64 	[param0], %rd21;
	.param .b64 retval0;
	call.uni (retval0), 
	malloc, 
	(
	param0
	);
	ld.param.b64 	%rd22, [retval0];
	} // callseq 0
	setp.lt.s32 	%p5, %r16, 1;
	@%p5 bra 	$L__BB3_17;
	sub.s32 	%r119, %r111, %r109;
	add.s32 	%r120, %r119, %r199;
	setp.gt.u32 	%p6, %r120, -16;
	mov.b32 	%r204, 0;
	@%p6 bra 	$L__BB3_7;
	and.b32  	%r204, %r12, -16;
	neg.s32 	%r202, %r204;
	mad.lo.s32 	%r201, %r3, %r110, %r3;
	add.s64 	%rd197, %rd22, 32;
$L__BB3_6:
	.pragma "nounroll";
	mul.wide.s32 	%rd23, %r201, 4;
	add.s64 	%rd24, %rd1, %rd23;
	ld.global.f32 	%f44, [%rd24];
	st.f32 	[%rd197+-32], %f44;
	mul.wide.s32 	%rd25, %r110, 4;
	add.s64 	%rd26, %rd24, %rd25;
	ld.global.f32 	%f45, [%rd26];
	st.f32 	[%rd197+-28], %f45;
	add.s64 	%rd27, %rd26, %rd25;
	ld.global.f32 	%f46, [%rd27];
	st.f32 	[%rd197+-24], %f46;
	add.s64 	%rd28, %rd27, %rd25;
	ld.global.f32 	%f47, [%rd28];
	st.f32 	[%rd197+-20], %f47;
	add.s64 	%rd29, %rd28, %rd25;
	ld.global.f32 	%f48, [%rd29];
	st.f32 	[%rd197+-16], %f48;
	add.s64 	%rd30, %rd29, %rd25;
	ld.global.f32 	%f49, [%rd30];
	st.f32 	[%rd197+-12], %f49;
	add.s64 	%rd31, %rd30, %rd25;
	ld.global.f32 	%f50, [%rd31];
	st.f32 	[%rd197+-8], %f50;
	add.s64 	%rd32, %rd31, %rd25;
	ld.global.f32 	%f51, [%rd32];
	st.f32 	[%rd197+-4], %f51;
	add.s64 	%rd33, %rd32, %rd25;
	ld.global.f32 	%f52, [%rd33];
	st.f32 	[%rd197], %f52;
	add.s64 	%rd34, %rd33, %rd25;
	ld.global.f32 	%f53, [%rd34];
	st.f32 	[%rd197+4], %f53;
	add.s64 	%rd35, %rd34, %rd25;
	ld.global.f32 	%f54, [%rd35];
	st.f32 	[%rd197+8], %f54;
	add.s64 	%rd36, %rd35, %rd25;
	ld.global.f32 	%f55, [%rd36];
	st.f32 	[%rd197+12], %f55;
	add.s64 	%rd37, %rd36, %rd25;
	ld.global.f32 	%f56, [%rd37];
	st.f32 	[%rd197+16], %f56;
	add.s64 	%rd38, %rd37, %rd25;
	ld.global.f32 	%f57, [%rd38];
	st.f32 	[%rd197+20], %f57;
	add.s64 	%rd39, %rd38, %rd25;
	ld.global.f32 	%f58, [%rd39];
	st.f32 	[%rd197+24], %f58;
	add.s64 	%rd40, %rd39, %rd25;
	ld.global.f32 	%f59, [%rd40];
	st.f32 	[%rd197+28], %f59;
	add.s32 	%r202, %r202, 16;
	shl.b32 	%r122, %r110, 4;
	add.s32 	%r201, %r201, %r122;
	add.s64 	%rd197, %rd197, 64;
	setp.ne.s32 	%p7, %r202, 0;
	@%p7 bra 	$L__BB3_6;
$L__BB3_7:
	and.b32  	%r123, %r12, 15;
	setp.eq.s32 	%p8, %r123, 0;
	@%p8 bra 	$L__BB3_17;
	setp.lt.u32 	%p9, %r15, 7;
	@%p9 bra 	$L__BB3_10;
	add.s32 	%r124, %r204, %r3;
	mad.lo.s32 	%r125, %r124, %r110, %r3;
	mul.wide.s32 	%rd41, %r125, 4;
	add.s64 	%rd42, %rd1, %rd41;
	ld.global.f32 	%f60, [%rd42];
	mul.wide.u32 	%rd43, %r204, 4;
	add.s64 	%rd44, %rd22, %rd43;
	st.f32 	[%rd44], %f60;
	mul.wide.s32 	%rd45, %r110, 4;
	add.s64 	%rd46, %rd42, %rd45;
	ld.global.f32 	%f61, [%rd46];
	st.f32 	[%rd44+4], %f61;
	add.s64 	%rd47, %rd46, %rd45;
	ld.global.f32 	%f62, [%rd47];
	st.f32 	[%rd44+8], %f62;
	add.s64 	%rd48, %rd47, %rd45;
	ld.global.f32 	%f63, [%rd48];
	st.f32 	[%rd44+12], %f63;
	add.s64 	%rd49, %rd48, %rd45;
	ld.global.f32 	%f64, [%rd49];
	st.f32 	[%rd44+16], %f64;
	add.s64 	%rd50, %rd49, %rd45;
	ld.global.f32 	%f65, [%rd50];
	st.f32 	[%rd44+20], %f65;
	add.s64 	%rd51, %rd50, %rd45;
	ld.global.f32 	%f66, [%rd51];
	st.f32 	[%rd44+24], %f66;
	add.s64 	%rd52, %rd51, %rd45;
	ld.global.f32 	%f67, [%rd52];
	st.f32 	[%rd44+28], %f67;
	add.s32 	%r204, %r204, 8;
$L__BB3_10:
	and.b32  	%r126, %r14, 7;
	setp.eq.s32 	%p10, %r126, 0;
	@%p10 bra 	$L__BB3_17;
	and.b32  	%r27, %r10, 3;
	setp.lt.u32 	%p11, %r11, 3;
	@%p11 bra 	$L__BB3_13;
	add.s32 	%r127, %r204, %r3;
	mad.lo.s32 	%r128, %r127, %r110, %r3;
	mul.wide.s32 	%rd53, %r128, 4;
	add.s64 	%rd54, %rd1, %rd53;
	ld.global.f32 	%f68, [%rd54];
	mul.wide.u32 	%rd55, %r204, 4;
	add.s64 	%rd56, %rd22, %rd55;
	st.f32 	[%rd56], %f68;
	mul.wide.s32 	%rd57, %r110, 4;
	add.s64 	%rd58, %rd54, %rd57;
	ld.global.f32 	%f69, [%rd58];
	st.f32 	[%rd56+4], %f69;
	add.s64 	%rd59, %rd58, %rd57;
	ld.global.f32 	%f70, [%rd59];
	st.f32 	[%rd56+8], %f70;
	add.s64 	%rd60, %rd59, %rd57;
	ld.global.f32 	%f71, [%rd60];
	st.f32 	[%rd56+12], %f71;
	add.s32 	%r204, %r204, 4;
$L__BB3_13:
	setp.eq.s32 	%p12, %r27, 0;
	@%p12 bra 	$L__BB3_17;
	add.s32 	%r129, %r204, %r3;
	mad.lo.s32 	%r130, %r129, %r110, %r3;
	mul.wide.s32 	%rd61, %r130, 4;
	add.s64 	%rd6, %rd1, %rd61;
	ld.global.f32 	%f72, [%rd6];
	mul.wide.u32 	%rd62, %r204, 4;
	add.s64 	%rd7, %rd22, %rd62;
	st.f32 	[%rd7], %f72;
	setp.eq.s32 	%p13, %r27, 1;
	@%p13 bra 	$L__BB3_17;
	add.s64 	%rd9, %rd6, %rd8;
	ld.global.f32 	%f73, [%rd9];
	st.f32 	[%rd7+4], %f73;
	setp.eq.s32 	%p14, %r27, 2;
	@%p14 bra 	$L__BB3_17;
	add.s64 	%rd63, %rd9, %rd8;
	ld.global.f32 	%f74, [%rd63];
	st.f32 	[%rd7+8], %f74;
$L__BB3_17:
	setp.lt.s32 	%p15, %r16, 1;
	ld.f32 	%f1, [%rd22];
	setp.ltu.f32 	%p16, %f1, 0f00000000;
	setp.lt.f32 	%p17, %f1, 0f00000000;
	selp.f32 	%f75, 0fBF800000, 0f00000000, %p17;
	selp.f32 	%f2, %f75, 0f3F800000, %p16;
	@%p15 bra 	$L__BB3_44;
	setp.lt.u32 	%p18, %r13, 15;
	mov.b32 	%r208, 0;
	mov.f32 	%f439, 0f00000000;
	@%p18 bra 	$L__BB3_21;
	mov.b32 	%r206, 0;
	mov.f32 	%f439, 0f00000000;
$L__BB3_20:
	.pragma "nounroll";
	mul.wide.u32 	%rd64, %r206, 4;
	add.s64 	%rd65, %rd22, %rd64;
	ld.f32 	%f82, [%rd65];
	fma.rn.f32 	%f83, %f82, %f82, %f439;
	ld.f32 	%f84, [%rd65+4];
	fma.rn.f32 	%f85, %f84, %f84, %f83;
	ld.f32 	%f86, [%rd65+8];
	fma.rn.f32 	%f87, %f86, %f86, %f85;
	ld.f32 	%f88, [%rd65+12];
	fma.rn.f32 	%f89, %f88, %f88, %f87;
	ld.f32 	%f90, [%rd65+16];
	fma.rn.f32 	%f91, %f90, %f90, %f89;
	ld.f32 	%f92, [%rd65+20];
	fma.rn.f32 	%f93, %f92, %f92, %f91;
	ld.f32 	%f94, [%rd65+24];
	fma.rn.f32 	%f95, %f94, %f94, %f93;
	ld.f32 	%f96, [%rd65+28];
	fma.rn.f32 	%f97, %f96, %f96, %f95;
	ld.f32 	%f98, [%rd65+32];
	fma.rn.f32 	%f99, %f98, %f98, %f97;
	ld.f32 	%f100, [%rd65+36];
	fma.rn.f32 	%f101, %f100, %f100, %f99;
	ld.f32 	%f102, [%rd65+40];
	fma.rn.f32 	%f103, %f102, %f102, %f101;
	ld.f32 	%f104, [%rd65+44];
	fma.rn.f32 	%f105, %f104, %f104, %f103;
	ld.f32 	%f106, [%rd65+48];
	fma.rn.f32 	%f107, %f106, %f106, %f105;
	ld.f32 	%f108, [%rd65+52];
	fma.rn.f32 	%f109, %f108, %f108, %f107;
	ld.f32 	%f110, [%rd65+56];
	fma.rn.f32 	%f111, %f110, %f110, %f109;
	ld.f32 	%f112, [%rd65+60];
	fma.rn.f32 	%f439, %f112, %f112, %f111;
	add.s32 	%r206, %r206, 16;
	and.b32  	%r208, %r12, -16;
	setp.ne.s32 	%p19, %r206, %r208;
	@%p19 bra 	$L__BB3_20;
$L__BB3_21:
	and.b32  	%r133, %r12, 15;
	setp.eq.s32 	%p20, %r133, 0;
	@%p20 bra 	$L__BB3_31;
	setp.lt.u32 	%p21, %r15, 7;
	@%p21 bra 	$L__BB3_24;
	mul.wide.u32 	%rd66, %r208, 4;
	add.s64 	%rd67, %rd22, %rd66;
	ld.f32 	%f114, [%rd67];
	fma.rn.f32 	%f115, %f114, %f114, %f439;
	ld.f32 	%f116, [%rd67+4];
	fma.rn.f32 	%f117, %f116, %f116, %f115;
	ld.f32 	%f118, [%rd67+8];
	fma.rn.f32 	%f119, %f118, %f118, %f117;
	ld.f32 	%f120, [%rd67+12];
	fma.rn.f32 	%f121, %f120, %f120, %f119;
	ld.f32 	%f122, [%rd67+16];
	fma.rn.f32 	%f123, %f122, %f122, %f121;
	ld.f32 	%f124, [%rd67+20];
	fma.rn.f32 	%f125, %f124, %f124, %f123;
	ld.f32 	%f126, [%rd67+24];
	fma.rn.f32 	%f127, %f126, %f126, %f125;
	ld.f32 	%f128, [%rd67+28];
	fma.rn.f32 	%f439, %f128, %f128, %f127;
	add.s32 	%r208, %r208, 8;
$L__BB3_24:
	and.b32  	%r134, %r14, 7;
	setp.eq.s32 	%p22, %r134, 0;
	@%p22 bra 	$L__BB3_31;
	and.b32  	%r36, %r10, 3;
	setp.lt.u32 	%p23, %r11, 3;
	@%p23 bra 	$L__BB3_27;
	mul.wide.u32 	%rd68, %r208, 4;
	add.s64 	%rd69, %rd22, %rd68;
	ld.f32 	%f130, [%rd69];
	fma.rn.f32 	%f131, %f130, %f130, %f439;
	ld.f32 	%f132, [%rd69+4];
	fma.rn.f32 	%f133, %f132, %f132, %f131;
	ld.f32 	%f134, [%rd69+8];
	fma.rn.f32 	%f135, %f134, %f134, %f133;
	ld.f32 	%f136, [%rd69+12];
	fma.rn.f32 	%f439, %f136, %f136, %f135;
	add.s32 	%r208, %r208, 4;
$L__BB3_27:
	setp.eq.s32 	%p24, %r36, 0;
	@%p24 bra 	$L__BB3_31;
	mul.wide.u32 	%rd70, %r208, 4;
	add.s64 	%rd10, %rd22, %rd70;
	ld.f32 	%f137, [%rd10];
	fma.rn.f32 	%f439, %f137, %f137, %f439;
	setp.eq.s32 	%p25, %r36, 1;
	@%p25 bra 	$L__BB3_31;
	ld.f32 	%f138, [%rd10+4];
	fma.rn.f32 	%f439, %f138, %f138, %f439;
	setp.eq.s32 	%p26, %r36, 2;
	@%p26 bra 	$L__BB3_31;
	ld.f32 	%f139, [%rd10+8];
	fma.rn.f32 	%f439, %f139, %f139, %f439;
$L__BB3_31:
	setp.lt.u32 	%p27, %r13, 15;
	sqrt.rn.f32 	%f142, %f439;
	fma.rn.f32 	%f143, %f2, %f142, %f1;
	st.f32 	[%rd22], %f143;
	mov.b32 	%r212, 0;
	mov.f32 	%f447, 0f00000000;
	@%p27 bra 	$L__BB3_34;
	and.b32  	%r212, %r12, -16;
	mov.b32 	%r210, 0;
	mov.f32 	%f447, 0f00000000;
$L__BB3_33:
	.pragma "nounroll";
	mul.wide.u32 	%rd71, %r210, 4;
	add.s64 	%rd72, %rd22, %rd71;
	ld.f32 	%f145, [%rd72];
	fma.rn.f32 	%f146, %f145, %f145, %f447;
	ld.f32 	%f147, [%rd72+4];
	fma.rn.f32 	%f148, %f147, %f147, %f146;
	ld.f32 	%f149, [%rd72+8];
	fma.rn.f32 	%f150, %f149, %f149, %f148;
	ld.f32 	%f151, [%rd72+12];
	fma.rn.f32 	%f152, %f151, %f151, %f150;
	ld.f32 	%f153, [%rd72+16];
	fma.rn.f32 	%f154, %f153, %f153, %f152;
	ld.f32 	%f155, [%rd72+20];
	fma.rn.f32 	%f156, %f155, %f155, %f154;
	ld.f32 	%f157, [%rd72+24];
	fma.rn.f32 	%f158, %f157, %f157, %f156;
	ld.f32 	%f159, [%rd72+28];
	fma.rn.f32 	%f160, %f159, %f159, %f158;
	ld.f32 	%f161, [%rd72+32];
	fma.rn.f32 	%f162, %f161, %f161, %f160;
	ld.f32 	%f163, [%rd72+36];
	fma.rn.f32 	%f164, %f163, %f163, %f162;
	ld.f32 	%f165, [%rd72+40];
	fma.rn.f32 	%f166, %f165, %f165, %f164;
	ld.f32 	%f167, [%rd72+44];
	fma.rn.f32 	%f168, %f167, %f167, %f166;
	ld.f32 	%f169, [%rd72+48];
	fma.rn.f32 	%f170, %f169, %f169, %f168;
	ld.f32 	%f171, [%rd72+52];
	fma.rn.f32 	%f172, %f171, %f171, %f170;
	ld.f32 	%f173, [%rd72+56];
	fma.rn.f32 	%f174, %f173, %f173, %f172;
	ld.f32 	%f175, [%rd72+60];
	fma.rn.f32 	%f447, %f175, %f175, %f174;
	add.s32 	%r210, %r210, 16;
	setp.ne.s32 	%p28, %r210, %r212;
	@%p28 bra 	$L__BB3_33;
$L__BB3_34:
	setp.eq.s32 	%p29, %r133, 0;
	@%p29 bra 	$L__BB3_45;
	setp.lt.u32 	%p30, %r15, 7;
	@%p30 bra 	$L__BB3_37;
	mul.wide.u32 	%rd73, %r212, 4;
	add.s64 	%rd74, %rd22, %rd73;
	ld.f32 	%f177, [%rd74];
	fma.rn.f32 	%f178, %f177, %f177, %f447;
	ld.f32 	%f179, [%rd74+4];
	fma.rn.f32 	%f180, %f179, %f179, %f178;
	ld.f32 	%f181, [%rd74+8];
	fma.rn.f32 	%f182, %f181, %f181, %f180;
	ld.f32 	%f183, [%rd74+12];
	fma.rn.f32 	%f184, %f183, %f183, %f182;
	ld.f32 	%f185, [%rd74+16];
	fma.rn.f32 	%f186, %f185, %f185, %f184;
	ld.f32 	%f187, [%rd74+20];
	fma.rn.f32 	%f188, %f187, %f187, %f186;
	ld.f32 	%f189, [%rd74+24];
	fma.rn.f32 	%f190, %f189, %f189, %f188;
	ld.f32 	%f191, [%rd74+28];
	fma.rn.f32 	%f447, %f191, %f191, %f190;
	add.s32 	%r212, %r212, 8;
$L__BB3_37:
	and.b32  	%r138, %r14, 7;
	setp.eq.s32 	%p31, %r138, 0;
	@%p31 bra 	$L__BB3_45;
	and.b32  	%r45, %r10, 3;
	setp.lt.u32 	%p32, %r11, 3;
	@%p32 bra 	$L__BB3_40;
	mul.wide.u32 	%rd75, %r212, 4;
	add.s64 	%rd76, %rd22, %rd75;
	ld.f32 	%f193, [%rd76];
	fma.rn.f32 	%f194, %f193, %f193, %f447;
	ld.f32 	%f195, [%rd76+4];
	fma.rn.f32 	%f196, %f195, %f195, %f194;
	ld.f32 	%f197, [%rd76+8];
	fma.rn.f32 	%f198, %f197, %f197, %f196;
	ld.f32 	%f199, [%rd76+12];
	fma.rn.f32 	%f447, %f199, %f199, %f198;
	add.s32 	%r212, %r212, 4;
$L__BB3_40:
	setp.eq.s32 	%p33, %r45, 0;
	@%p33 bra 	$L__BB3_45;
	mul.wide.u32 	%rd77, %r212, 4;
	add.s64 	%rd11, %rd22, %rd77;
	ld.f32 	%f200, [%rd11];
	fma.rn.f32 	%f447, %f200, %f200, %f447;
	setp.eq.s32 	%p34, %r45, 1;
	@%p34 bra 	$L__BB3_45;
	ld.f32 	%f201, [%rd11+4];
	fma.rn.f32 	%f447, %f201, %f201, %f447;
	setp.eq.s32 	%p35, %r45, 2;
	@%p35 bra 	$L__BB3_45;
	ld.f32 	%f202, [%rd11+8];
	fma.rn.f32 	%f447, %f202, %f202, %f447;
	bra.uni 	$L__BB3_45;
$L__BB3_44:
	mov.f32 	%f447, 0f00000000;
	copysign.f32 	%f77, %f2, %f447;
	add.f32 	%f78, %f77, %f1;
	st.f32 	[%rd22], %f78;
$L__BB3_45:
	setp.lt.s32 	%p36, %r16, 1;
	sqrt.rn.f32 	%f31, %f447;
	@%p36 bra 	$L__BB3_59;
	setp.lt.u32 	%p37, %r13, 15;
	mov.b32 	%r216, 0;
	@%p37 bra 	$L__BB3_49;
	and.b32  	%r216, %r12, -16;
	mov.b32 	%r214, 0;
$L__BB3_48:
	.pragma "nounroll";
	mul.wide.u32 	%rd78, %r214, 4;
	add.s64 	%rd79, %rd22, %rd78;
	ld.f32 	%f203, [%rd79];
	div.rn.f32 	%f204, %f203, %f31;
	st.f32 	[%rd79], %f204;
	ld.f32 	%f205, [%rd79+4];
	div.rn.f32 	%f206, %f205, %f31;
	st.f32 	[%rd79+4], %f206;
	ld.f32 	%f207, [%rd79+8];
	div.rn.f32 	%f208, %f207, %f31;
	st.f32 	[%rd79+8], %f208;
	ld.f32 	%f209, [%rd79+12];
	div.rn.f32 	%f210, %f209, %f31;
	st.f32 	[%rd79+12], %f210;
	ld.f32 	%f211, [%rd79+16];
	div.rn.f32 	%f212, %f211, %f31;
	st.f32 	[%rd79+16], %f212;
	ld.f32 	%f213, [%rd79+20];
	div.rn.f32 	%f214, %f213, %f31;
	st.f32 	[%rd79+20], %f214;
	ld.f32 	%f215, [%rd79+24];
	div.rn.f32 	%f216, %f215, %f31;
	st.f32 	[%rd79+24], %f216;
	ld.f32 	%f217, [%rd79+28];
	div.rn.f32 	%f218, %f217, %f31;
	st.f32 	[%rd79+28], %f218;
	ld.f32 	%f219, [%rd79+32];
	div.rn.f32 	%f220, %f219, %f31;
	st.f32 	[%rd79+32], %f220;
	ld.f32 	%f221, [%rd79+36];
	div.rn.f32 	%f222, %f221, %f31;
	st.f32 	[%rd79+36], %f222;
	ld.f32 	%f223, [%rd79+40];
	div.rn.f32 	%f224, %f223, %f31;
	st.f32 	[%rd79+40], %f224;
	ld.f32 	%f225, [%rd79+44];
	div.rn.f32 	%f226, %f225, %f31;
	st.f32 	[%rd79+44], %f226;
	ld.f32 	%f227, [%rd79+48];
	div.rn.f32 	%f228, %f227, %f31;
	st.f32 	[%rd79+48], %f228;
	ld.f32 	%f229, [%rd79+52];
	div.rn.f32 	%f230, %f229, %f31;
	st.f32 	[%rd79+52], %f230;
	ld.f32 	%f231, [%rd79+56];
	div.rn.f32 	%f232, %f231, %f31;
	st.f32 	[%rd79+56], %f232;
	ld.f32 	%f233, [%rd79+60];
	div.rn.f32 	%f234, %f233, %f31;
	st.f32 	[%rd79+60], %f234;
	add.s32 	%r214, %r214, 16;
	setp.ne.s32 	%p38, %r214, %r216;
	@%p38 bra 	$L__BB3_48;
$L__BB3_49:
	and.b32  	%r141, %r12, 15;
	setp.eq.s32 	%p39, %r141, 0;
	@%p39 bra 	$L__BB3_59;
	setp.lt.u32 	%p40, %r15, 7;
	@%p40 bra 	$L__BB3_52;
	mul.wide.u32 	%rd80, %r216, 4;
	add.s64 	%rd81, %rd22, %rd80;
	ld.f32 	%f235, [%rd81];
	div.rn.f32 	%f236, %f235, %f31;
	st.f32 	[%rd81], %f236;
	ld.f32 	%f237, [%rd81+4];
	div.rn.f32 	%f238, %f237, %f31;
	st.f32 	[%rd81+4], %f238;
	ld.f32 	%f239, [%rd81+8];
	div.rn.f32 	%f240, %f239, %f31;
	st.f32 	[%rd81+8], %f240;
	ld.f32 	%f241, [%rd81+12];
	div.rn.f32 	%f242, %f241, %f31;
	st.f32 	[%rd81+12], %f242;
	ld.f32 	%f243, [%rd81+16];
	div.rn.f32 	%f244, %f243, %f31;
	st.f32 	[%rd81+16], %f244;
	ld.f32 	%f245, [%rd81+20];
	div.rn.f32 	%f246, %f245, %f31;
	st.f32 	[%rd81+20], %f246;
	ld.f32 	%f247, [%rd81+24];
	div.rn.f32 	%f248, %f247, %f31;
	st.f32 	[%rd81+24], %f248;
	ld.f32 	%f249, [%rd81+28];
	div.rn.f32 	%f250, %f249, %f31;
	st.f32 	[%rd81+28], %f250;
	add.s32 	%r216, %r216, 8;
$L__BB3_52:
	and.b32  	%r142, %r14, 7;
	setp.eq.s32 	%p41, %r142, 0;
	@%p41 bra 	$L__BB3_59;
	and.b32  	%r54, %r10, 3;
	setp.lt.u32 	%p42, %r11, 3;
	@%p42 bra 	$L__BB3_55;
	mul.wide.u32 	%rd82, %r216, 4;
	add.s64 	%rd83, %rd22, %rd82;
	ld.f32 	%f251, [%rd83];
	div.rn.f32 	%f252, %f251, %f31;
	st.f32 	[%rd83], %f252;
	ld.f32 	%f253, [%rd83+4];
	div.rn.f32 	%f254, %f253, %f31;
	st.f32 	[%rd83+4], %f254;
	ld.f32 	%f255, [%rd83+8];
	div.rn.f32 	%f256, %f255, %f31;
	st.f32 	[%rd83+8], %f256;
	ld.f32 	%f257, [%rd83+12];
	div.rn.f32 	%f258, %f257, %f31;
	st.f32 	[%rd83+12], %f258;
	add.s32 	%r216, %r216, 4;
$L__BB3_55:
	setp.eq.s32 	%p43, %r54, 0;
	@%p43 bra 	$L__BB3_59;
	mul.wide.u32 	%rd84, %r216, 4;
	add.s64 	%rd12, %rd22, %rd84;
	ld.f32 	%f259, [%rd12];
	div.rn.f32 	%f260, %f259, %f31;
	st.f32 	[%rd12], %f260;
	setp.eq.s32 	%p44, %r54, 1;
	@%p44 bra 	$L__BB3_59;
	ld.f32 	%f261, [%rd12+4];
	div.rn.f32 	%f262, %f261, %f31;
	st.f32 	[%rd12+4], %f262;
	setp.eq.s32 	%p45, %r54, 2;
	@%p45 bra 	$L__BB3_59;
	ld.f32 	%f263, [%rd12+8];
	div.rn.f32 	%f264, %f263, %f31;
	st.f32 	[%rd12+8], %f264;
$L__BB3_59:
	sub.s32 	%r57, %r110, %r3;
	mul.wide.s32 	%rd85, %r57, 4;
	{ // callseq 1, 0
	.param .b64 param0;
	st.param.b64 	[param0], %rd85;
	.param .b64 retval0;
	call.uni (retval0), 
	malloc, 
	(
	param0
	);
	ld.param.b64 	%rd86, [retval0];
	} // callseq 1
	setp.le.s32 	%p46, %r109, %r3;
	@%p46 bra 	$L__BB3_73;
	and.b32  	%r58, %r12, -8;
	mov.u32 	%r218, %r3;
$L__BB3_61:
	setp.lt.u32 	%p55, %r13, 7;
	mov.f32 	%f455, 0f00000000;
	mov.u32 	%r221, %r3;
	@%p55 bra 	$L__BB3_64;
	mov.b32 	%r220, 0;
	mov.f32 	%f455, 0f00000000;
	mov.u32 	%r221, %r3;
$L__BB3_63:
	.pragma "nounroll";
	sub.s32 	%r156, %r221, %r3;
	mul.wide.s32 	%rd95, %r156, 4;
	add.s64 	%rd96, %rd22, %rd95;
	ld.f32 	%f268, [%rd96];
	mad.lo.s32 	%r157, %r221, %r110, %r218;
	mul.wide.s32 	%rd97, %r157, 4;
	add.s64 	%rd98, %rd1, %rd97;
	ld.global.f32 	%f269, [%rd98];
	fma.rn.f32 	%f270, %f268, %f269, %f455;
	ld.f32 	%f271, [%rd96+4];
	mul.wide.s32 	%rd99, %r110, 4;
	add.s64 	%rd100, %rd98, %rd99;
	ld.global.f32 	%f272, [%rd100];
	fma.rn.f32 	%f273, %f271, %f272, %f270;
	ld.f32 	%f274, [%rd96+8];
	add.s64 	%rd101, %rd100, %rd99;
	ld.global.f32 	%f275, [%rd101];
	fma.rn.f32 	%f276, %f274, %f275, %f273;
	ld.f32 	%f277, [%rd96+12];
	add.s64 	%rd102, %rd101, %rd99;
	ld.global.f32 	%f278, [%rd102];
	fma.rn.f32 	%f279, %f277, %f278, %f276;
	ld.f32 	%f280, [%rd96+16];
	add.s64 	%rd103, %rd102, %rd99;
	ld.global.f32 	%f281, [%rd103];
	fma.rn.f32 	%f282, %f280, %f281, %f279;
	ld.f32 	%f283, [%rd96+20];
	add.s64 	%rd104, %rd103, %rd99;
	ld.global.f32 	%f284, [%rd104];
	fma.rn.f32 	%f285, %f283, %f284, %f282;
	ld.f32 	%f286, [%rd96+24];
	add.s64 	%rd105, %rd104, %rd99;
	ld.global.f32 	%f287, [%rd105];
	fma.rn.f32 	%f288, %f286, %f287, %f285;
	ld.f32 	%f289, [%rd96+28];
	add.s64 	%rd106, %rd105, %rd99;
	ld.global.f32 	%f290, [%rd106];
	fma.rn.f32 	%f455, %f289, %f290, %f288;
	add.s32 	%r221, %r221, 8;
	add.s32 	%r220, %r220, 8;
	setp.ne.s32 	%p56, %r220, %r58;
	@%p56 bra 	$L__BB3_63;
$L__BB3_64:
	and.b32  	%r158, %r12, 7;
	setp.eq.s32 	%p57, %r158, 0;
	@%p57 bra 	$L__BB3_72;
	setp.lt.u32 	%p58, %r11, 3;
	@%p58 bra 	$L__BB3_67;
	sub.s32 	%r159, %r221, %r3;
	mul.wide.s32 	%rd107, %r159, 4;
	add.s64 	%rd108, %rd22, %rd107;
	ld.f32 	%f292, [%rd108];
	mad.lo.s32 	%r160, %r221, %r110, %r218;
	mul.wide.s32 	%rd109, %r160, 4;
	add.s64 	%rd110, %rd1, %rd109;
	ld.global.f32 	%f293, [%rd110];
	fma.rn.f32 	%f294, %f292, %f293, %f455;
	ld.f32 	%f295, [%rd108+4];
	mul.wide.s32 	%rd111, %r110, 4;
	add.s64 	%rd112, %rd110, %rd111;
	ld.global.f32 	%f296, [%rd112];
	fma.rn.f32 	%f297, %f295, %f296, %f294;
	ld.f32 	%f298, [%rd108+8];
	add.s64 	%rd113, %rd112, %rd111;
	ld.global.f32 	%f299, [%rd113];
	fma.rn.f32 	%f300, %f298, %f299, %f297;
	ld.f32 	%f301, [%rd108+12];
	add.s64 	%rd114, %rd113, %rd111;
	ld.global.f32 	%f302, [%rd114];
	fma.rn.f32 	%f455, %f301, %f302, %f300;
	add.s32 	%r221, %r221, 4;
$L__BB3_67:
	and.b32  	%r161, %r10, 3;
	setp.eq.s32 	%p59, %r161, 0;
	@%p59 bra 	$L__BB3_72;
	cvt.u16.u32 	%rs23, %r109;
	cvt.u16.u32 	%rs24, %r111;
	add.s16 	%rs25, %rs30, %rs24;
	sub.s16 	%rs5, %rs23, %rs25;
	and.b16  	%rs26, %rs5, 3;
	setp.eq.s16 	%p60, %rs26, 1;
	@%p60 bra 	$L__BB3_70;
	sub.s32 	%r162, %r221, %r3;
	mul.wide.s32 	%rd115, %r162, 4;
	add.s64 	%rd116, %rd22, %rd115;
	ld.f32 	%f304, [%rd116];
	mad.lo.s32 	%r163, %r221, %r110, %r218;
	mul.wide.s32 	%rd117, %r163, 4;
	add.s64 	%rd118, %rd1, %rd117;
	ld.global.f32 	%f305, [%rd118];
	fma.rn.f32 	%f306, %f304, %f305, %f455;
	ld.f32 	%f307, [%rd116+4];
	mul.wide.s32 	%rd119, %r110, 4;
	add.s64 	%rd120, %rd118, %rd119;
	ld.global.f32 	%f308, [%rd120];
	fma.rn.f32 	%f455, %f307, %f308, %f306;
	add.s32 	%r221, %r221, 2;
$L__BB3_70:
	and.b16  	%rs27, %rs5, 1;
	setp.eq.b16 	%p61, %rs27, 1;
	not.pred 	%p62, %p61;
	@%p62 bra 	$L__BB3_72;
	sub.s32 	%r164, %r221, %r3;
	mul.wide.s32 	%rd121, %r164, 4;
	add.s64 	%rd122, %rd22, %rd121;
	ld.f32 	%f309, [%rd122];
	mad.lo.s32 	%r165, %r221, %r110, %r218;
	mul.wide.s32 	%rd123, %r165, 4;
	add.s64 	%rd124, %rd1, %rd123;
	ld.global.f32 	%f310, [%rd124];
	fma.rn.f32 	%f455, %f309, %f310, %f455;
$L__BB3_72:
	sub.s32 	%r166, %r218, %r3;
	mul.wide.s32 	%rd125, %r166, 4;
	add.s64 	%rd126, %rd86, %rd125;
	st.f32 	[%rd126], %f455;
	add.s32 	%r218, %r218, 1;
	setp.lt.s32 	%p63, %r218, %r110;
	@%p63 bra 	$L__BB3_61;
	bra.uni 	$L__BB3_84;
$L__BB3_73:
	sub.s32 	%r143, %r8, %r5;
	setp.gt.u32 	%p47, %r143, -8;
	mov.u32 	%r226, %r3;
	@%p47 bra 	$L__BB3_76;
	and.b32  	%r70, %r9, -8;
	mov.b32 	%r225, 0;
	mov.u32 	%r226, %r3;
$L__BB3_75:
	.pragma "nounroll";
	sub.s32 	%r145, %r226, %r3;
	mul.wide.s32 	%rd87, %r145, 4;
	add.s64 	%rd88, %rd86, %rd87;
	mov.b32 	%r146, 0;
	st.u32 	[%rd88], %r146;
	st.u32 	[%rd88+4], %r146;
	st.u32 	[%rd88+8], %r146;
	st.u32 	[%rd88+12], %r146;
	st.u32 	[%rd88+16], %r146;
	st.u32 	[%rd88+20], %r146;
	st.u32 	[%rd88+24], %r146;
	st.u32 	[%rd88+28], %r146;
	add.s32 	%r226, %r226, 8;
	add.s32 	%r225, %r225, 8;
	setp.ne.s32 	%p48, %r225, %r70;
	@%p48 bra 	$L__BB3_75;
$L__BB3_76:
	and.b32  	%r147, %r9, 7;
	setp.eq.s32 	%p49, %r147, 0;
	@%p49 bra 	$L__BB3_84;
	setp.lt.u32 	%p50, %r7, 3;
	@%p50 bra 	$L__BB3_79;
	sub.s32 	%r148, %r226, %r3;
	mul.wide.s32 	%rd89, %r148, 4;
	add.s64 	%rd90, %rd86, %rd89;
	mov.b32 	%r149, 0;
	st.u32 	[%rd90], %r149;
	st.u32 	[%rd90+4], %r149;
	st.u32 	[%rd90+8], %r149;
	st.u32 	[%rd90+12], %r149;
	add.s32 	%r226, %r226, 4;
$L__BB3_79:
	and.b32  	%r150, %r6, 3;
	setp.eq.s32 	%p51, %r150, 0;
	@%p51 bra 	$L__BB3_84;
	and.b16  	%rs21, %rs4, 3;
	setp.eq.s16 	%p52, %rs21, 1;
	@%p52 bra 	$L__BB3_82;
	sub.s32 	%r151, %r226, %r3;
	mul.wide.s32 	%rd91, %r151, 4;
	add.s64 	%rd92, %rd86, %rd91;
	mov.b32 	%r152, 0;
	st.u32 	[%rd92], %r152;
	st.u32 	[%rd92+4], %r152;
	add.s32 	%r226, %r226, 2;
$L__BB3_82:
	and.b16  	%rs22, %rs4, 1;
	setp.eq.b16 	%p53, %rs22, 1;
	not.pred 	%p54, %p53;
	@%p54 bra 	$L__BB3_84;
	sub.s32 	%r153, %r226, %r3;
	mul.wide.s32 	%rd93, %r153, 4;
	add.s64 	%rd94, %rd86, %rd93;
	mov.b32 	%r154, 0;
	st.u32 	[%rd94], %r154;
$L__BB3_84:
	setp.le.s32 	%p64, %r109, %r3;
	mul.lo.s32 	%r167, %r57, %r16;
	mul.wide.s32 	%rd127, %r167, 4;
	{ // callseq 2, 0
	.param .b64 param0;
	st.param.b64 	[param0], %rd127;
	.param .b64 retval0;
	call.uni (retval0), 
	malloc, 
	(
	param0
	);
	ld.param.b64 	%rd128, [retval0];
	} // callseq 2
	@%p64 bra 	$L__BB3_111;
	and.b32  	%r80, %r9, 7;
	sub.s32 	%r81, %r8, %r5;
	and.b32  	%r82, %r9, -8;
	and.b32  	%r83, %r6, 3;
	mov.u32 	%r229, %r3;
$L__BB3_86:
	setp.gt.u32 	%p65, %r81, -8;
	sub.s32 	%r169, %r229, %r3;
	mul.wide.s32 	%rd129, %r169, 4;
	add.s64 	%rd15, %rd22, %rd129;
	mul.lo.s32 	%r85, %r169, %r57;
	mul.lo.s32 	%r86, %r229, %r110;
	mov.u32 	%r232, %r3;
	@%p65 bra 	$L__BB3_89;
	mov.b32 	%r231, 0;
	mov.u32 	%r232, %r3;
$L__BB3_88:
	.pragma "nounroll";
	ld.f32 	%f311, [%rd15];
	sub.s32 	%r171, %r232, %r3;
	mul.wide.s32 	%rd130, %r171, 4;
	add.s64 	%rd131, %rd86, %rd130;
	ld.f32 	%f312, [%rd131];
	mul.f32 	%f313, %f311, %f312;
	add.s32 	%r172, %r171, %r85;
	mul.wide.s32 	%rd132, %r172, 4;
	add.s64 	%rd133, %rd128, %rd132;
	st.f32 	[%rd133], %f313;
	add.s32 	%r173, %r232, %r86;
	mul.wide.s32 	%rd134, %r173, 4;
	add.s64 	%rd135, %rd1, %rd134;
	ld.global.f32 	%f314, [%rd135];
	add.f32 	%f315, %f313, %f313;
	sub.f32 	%f316, %f314, %f315;
	st.global.f32 	[%rd135], %f316;
	ld.f32 	%f317, [%rd15];
	ld.f32 	%f318, [%rd131+4];
	mul.f32 	%f319, %f317, %f318;
	st.f32 	[%rd133+4], %f319;
	ld.global.f32 	%f320, [%rd135+4];
	add.f32 	%f321, %f319, %f319;
	sub.f32 	%f322, %f320, %f321;
	st.global.f32 	[%rd135+4], %f322;
	ld.f32 	%f323, [%rd15];
	ld.f32 	%f324, [%rd131+8];
	mul.f32 	%f325, %f323, %f324;
	st.f32 	[%rd133+8], %f325;
	ld.global.f32 	%f326, [%rd135+8];
	add.f32 	%f327, %f325, %f325;
	sub.f32 	%f328, %f326, %f327;
	st.global.f32 	[%rd135+8], %f328;
	ld.f32 	%f329, [%rd15];
	ld.f32 	%f330, [%rd131+12];
	mul.f32 	%f331, %f329, %f330;
	st.f32 	[%rd133+12], %f331;
	ld.global.f32 	%f332, [%rd135+12];
	add.f32 	%f333, %f331, %f331;
	sub.f32 	%f334, %f332, %f333;
	st.global.f32 	[%rd135+12], %f334;
	ld.f32 	%f335, [%rd15];
	ld.f32 	%f336, [%rd131+16];
	mul.f32 	%f337, %f335, %f336;
	st.f32 	[%rd133+16], %f337;
	ld.global.f32 	%f338, [%rd135+16];
	add.f32 	%f339, %f337, %f337;
	sub.f32 	%f340, %f338, %f339;
	st.global.f32 	[%rd135+16], %f340;
	ld.f32 	%f341, [%rd15];
	ld.f32 	%f342, [%rd131+20];
	mul.f32 	%f343, %f341, %f342;
	st.f32 	[%rd133+20], %f343;
	ld.global.f32 	%f344, [%rd135+20];
	add.f32 	%f345, %f343, %f343;
	sub.f32 	%f346, %f344, %f345;
	st.global.f32 	[%rd135+20], %f346;
	ld.f32 	%f347, [%rd15];
	ld.f32 	%f348, [%rd131+24];
	mul.f32 	%f349, %f347, %f348;
	st.f32 	[%rd133+24], %f349;
	ld.global.f32 	%f350, [%rd135+24];
	add.f32 	%f351, %f349, %f349;
	sub.f32 	%f352, %f350, %f351;
	st.global.f32 	[%rd135+24], %f352;
	ld.f32 	%f353, [%rd15];
	ld.f32 	%f354, [%rd131+28];
	mul.f32 	%f355, %f353, %f354;
	st.f32 	[%rd133+28], %f355;
	ld.global.f32 	%f356, [%rd135+28];
	add.f32 	%f357, %f355, %f355;
	sub.f32 	%f358, %f356, %f357;
	st.global.f32 	[%rd135+28], %f358;
	add.s32 	%r232, %r232, 8;
	add.s32 	%r231, %r231, 8;
	setp.ne.s32 	%p66, %r231, %r82;
	@%p66 bra 	$L__BB3_88;
$L__BB3_89:
	setp.eq.s32 	%p67, %r80, 0;
	@%p67 bra 	$L__BB3_97;
	setp.lt.u32 	%p68, %r7, 3;
	@%p68 bra 	$L__BB3_92;
	ld.f32 	%f359, [%rd15];
	sub.s32 	%r174, %r232, %r3;
	mul.wide.s32 	%rd136, %r174, 4;
	add.s64 	%rd137, %rd86, %rd136;
	ld.f32 	%f360, [%rd137];
	mul.f32 	%f361, %f359, %f360;
	add.s32 	%r175, %r174, %r85;
	mul.wide.s32 	%rd138, %r175, 4;
	add.s64 	%rd139, %rd128, %rd138;
	st.f32 	[%rd139], %f361;
	add.s32 	%r176, %r232, %r86;
	mul.wide.s32 	%rd140, %r176, 4;
	add.s64 	%rd141, %rd1, %rd140;
	ld.global.f32 	%f362, [%rd141];
	add.f32 	%f363, %f361, %f361;
	sub.f32 	%f364, %f362, %f363;
	st.global.f32 	[%rd141], %f364;
	ld.f32 	%f365, [%rd15];
	ld.f32 	%f366, [%rd137+4];
	mul.f32 	%f367, %f365, %f366;
	st.f32 	[%rd139+4], %f367;
	ld.global.f32 	%f368, [%rd141+4];
	add.f32 	%f369, %f367, %f367;
	sub.f32 	%f370, %f368, %f369;
	st.global.f32 	[%rd141+4], %f370;
	ld.f32 	%f371, [%rd15];
	ld.f32 	%f372, [%rd137+8];
	mul.f32 	%f373, %f371, %f372;
	st.f32 	[%rd139+8], %f373;
	ld.global.f32 	%f374, [%rd141+8];
	add.f32 	%f375, %f373, %f373;
	sub.f32 	%f376, %f374, %f375;
	st.global.f32 	[%rd141+8], %f376;
	ld.f32 	%f377, [%rd15];
	ld.f32 	%f378, [%rd137+12];
	mul.f32 	%f379, %f377, %f378;
	st.f32 	[%rd139+12], %f379;
	ld.global.f32 	%f380, [%rd141+12];
	add.f32 	%f381, %f379, %f379;
	sub.f32 	%f382, %f380, %f381;
	st.global.f32 	[%rd141+12], %f382;
	add.s32 	%r232, %r232, 4;
$L__BB3_92:
	setp.eq.s32 	%p69, %r83, 0;
	@%p69 bra 	$L__BB3_97;
	and.b16  	%rs28, %rs4, 3;
	setp.eq.s16 	%p70, %rs28, 1;
	@%p70 bra 	$L__BB3_95;
	ld.f32 	%f383, [%rd15];
	sub.s32 	%r177, %r232, %r3;
	mul.wide.s32 	%rd142, %r177, 4;
	add.s64 	%rd143, %rd86, %rd142;
	ld.f32 	%f384, [%rd143];
	mul.f32 	%f385, %f383, %f384;
	add.s32 	%r178, %r177, %r85;
	mul.wide.s32 	%rd144, %r178, 4;
	add.s64 	%rd145, %rd128, %rd144;
	st.f32 	[%rd145], %f385;
	add.s32 	%r179, %r232, %r86;
	mul.wide.s32 	%rd146, %r179, 4;
	add.s64 	%rd147, %rd1, %rd146;
	ld.global.f32 	%f386, [%rd147];
	add.f32 	%f387, %f385, %f385;
	sub.f32 	%f388, %f386, %f387;
	st.global.f32 	[%rd147], %f388;
	ld.f32 	%f389, [%rd15];
	ld.f32 	%f390, [%rd143+4];
	mul.f32 	%f391, %f389, %f390;
	st.f32 	[%rd145+4], %f391;
	ld.global.f32 	%f392, [%rd147+4];
	add.f32 	%f393, %f391, %f391;
	sub.f32 	%f394, %f392, %f393;
	st.global.f32 	[%rd147+4], %f394;
	add.s32 	%r232, %r232, 2;
$L__BB3_95:
	and.b16  	%rs29, %rs4, 1;
	setp.eq.b16 	%p71, %rs29, 1;
	not.pred 	%p72, %p71;
	@%p72 bra 	$L__BB3_97;
	ld.f32 	%f395, [%rd15];
	sub.s32 	%r180, %r232, %r3;
	mul.wide.s32 	%rd148, %r180, 4;
	add.s64 	%rd149, %rd86, %rd148;
	ld.f32 	%f396, [%rd149];
	mul.f32 	%f397, %f395, %f396;
	add.s32 	%r181, %r180, %r85;
	mul.wide.s32 	%rd150, %r181, 4;
	add.s64 	%rd151, %rd128, %rd150;
	st.f32 	[%rd151], %f397;
	add.s32 	%r182, %r232, %r86;
	mul.wide.s32 	%rd152, %r182, 4;
	add.s64 	%rd153, %rd1, %rd152;
	ld.global.f32 	%f398, [%rd153];
	add.f32 	%f399, %f397, %f397;
	sub.f32 	%f400, %f398, %f399;
	st.global.f32 	[%rd153], %f400;
$L__BB3_97:
	add.s32 	%r229, %r229, 1;
	setp.lt.s32 	%p73, %r229, %r109;
	@%p73 bra 	$L__BB3_86;
	setp.lt.u32 	%p74, %r13, 15;
	mov.u32 	%r237, %r3;
	@%p74 bra 	$L__BB3_101;
	and.b32  	%r97, %r12, -16;
	mov.b32 	%r236, 0;
	mov.u32 	%r237, %r3;
$L__BB3_100:
	.pragma "nounroll";
	sub.s32 	%r184, %r237, %r3;
	mul.wide.s32 	%rd154, %r184, 4;
	add.s64 	%rd155, %rd22, %rd154;
	ld.f32 	%f401, [%rd155];
	mad.lo.s32 	%r185, %r110, %r237, %r110;
	add.s32 	%r186, %r185, %r3;
	mul.wide.s32 	%rd156, %r186, 4;
	add.s64 	%rd157, %rd1, %rd156;
	st.global.f32 	[%rd157], %f401;
	ld.f32 	%f402, [%rd155+4];
	mul.wide.s32 	%rd158, %r110, 4;
	add.s64 	%rd159, %rd157, %rd158;
	st.global.f32 	[%rd159], %f402;
	ld.f32 	%f403, [%rd155+8];
	add.s64 	%rd160, %rd159, %rd158;
	st.global.f32 	[%rd160], %f403;
	ld.f32 	%f404, [%rd155+12];
	add.s64 	%rd161, %rd160, %rd158;
	st.global.f32 	[%rd161], %f404;
	ld.f32 	%f405, [%rd155+16];
	add.s64 	%rd162, %rd161, %rd158;
	st.global.f32 	[%rd162], %f405;
	ld.f32 	%f406, [%rd155+20];
	add.s64 	%rd163, %rd162, %rd158;
	st.global.f32 	[%rd163], %f406;
	ld.f32 	%f407, [%rd155+24];
	add.s64 	%rd164, %rd163, %rd158;
	st.global.f32 	[%rd164], %f407;
	ld.f32 	%f408, [%rd155+28];
	add.s64 	%rd165, %rd164, %rd158;
	st.global.f32 	[%rd165], %f408;
	ld.f32 	%f409, [%rd155+32];
	add.s64 	%rd166, %rd165, %rd158;
	st.global.f32 	[%rd166], %f409;
	ld.f32 	%f410, [%rd155+36];
	add.s64 	%rd167, %rd166, %rd158;
	st.global.f32 	[%rd167], %f410;
	ld.f32 	%f411, [%rd155+40];
	add.s64 	%rd168, %rd167, %rd158;
	st.global.f32 	[%rd168], %f411;
	ld.f32 	%f412, [%rd155+44];
	add.s64 	%rd169, %rd168, %rd158;
	st.global.f32 	[%rd169], %f412;
	ld.f32 	%f413, [%rd155+48];
	add.s64 	%rd170, %rd169, %rd158;
	st.global.f32 	[%rd170], %f413;
	ld.f32 	%f414, [%rd155+52];
	add.s64 	%rd171, %rd170, %rd158;
	st.global.f32 	[%rd171], %f414;
	ld.f32 	%f415, [%rd155+56];
	add.s64 	%rd172, %rd171, %rd158;
	st.global.f32 	[%rd172], %f415;
	add.s32 	%r237, %r237, 16;
	ld.f32 	%f416, [%rd155+60];
	add.s64 	%rd173, %rd172, %rd158;
	st.global.f32 	[%rd173], %f416;
	add.s32 	%r236, %r236, 16;
	setp.ne.s32 	%p75, %r236, %r97;
	@%p75 bra 	$L__BB3_100;
$L__BB3_101:
	and.b32  	%r187, %r12, 15;
	setp.eq.s32 	%p76, %r187, 0;
	@%p76 bra 	$L__BB3_111;
	add.s32 	%r188, %r14, -1;
	setp.lt.u32 	%p77, %r188, 7;
	@%p77 bra 	$L__BB3_104;
	sub.s32 	%r189, %r237, %r3;
	mul.wide.s32 	%rd174, %r189, 4;
	add.s64 	%rd175, %rd22, %rd174;
	ld.f32 	%f417, [%rd175];
	mad.lo.s32 	%r190, %r110, %r237, %r110;
	add.s32 	%r191, %r190, %r3;
	mul.wide.s32 	%rd176, %r191, 4;
	add.s64 	%rd177, %rd1, %rd176;
	st.global.f32 	[%rd177], %f417;
	ld.f32 	%f418, [%rd175+4];
	mul.wide.s32 	%rd178, %r110, 4;
	add.s64 	%rd179, %rd177, %rd178;
	st.global.f32 	[%rd179], %f418;
	ld.f32 	%f419, [%rd175+8];
	add.s64 	%rd180, %rd179, %rd178;
	st.global.f32 	[%rd180], %f419;
	ld.f32 	%f420, [%rd175+12];
	add.s64 	%rd181, %rd180, %rd178;
	st.global.f32 	[%rd181], %f420;
	ld.f32 	%f421, [%rd175+16];
	add.s64 	%rd182, %rd181, %rd178;
	st.global.f32 	[%rd182], %f421;
	ld.f32 	%f422, [%rd175+20];
	add.s64 	%rd183, %rd182, %rd178;
	st.global.f32 	[%rd183], %f422;
	ld.f32 	%f423, [%rd175+24];
	add.s64 	%rd184, %rd183, %rd178;
	st.global.f32 	[%rd184], %f423;
	add.s32 	%r237, %r237, 8;
	ld.f32 	%f424, [%rd175+28];
	add.s64 	%rd185, %rd184, %rd178;
	st.global.f32 	[%rd185], %f424;
$L__BB3_104:
	and.b32  	%r192, %r14, 7;
	setp.eq.s32 	%p78, %r192, 0;
	@%p78 bra 	$L__BB3_111;
	and.b32  	%r105, %r10, 3;
	setp.lt.u32 	%p79, %r11, 3;
	@%p79 bra 	$L__BB3_107;
	sub.s32 	%r193, %r237, %r3;
	mul.wide.s32 	%rd186, %r193, 4;
	add.s64 	%rd187, %rd22, %rd186;
	ld.f32 	%f425, [%rd187];
	mad.lo.s32 	%r194, %r110, %r237, %r110;
	add.s32 	%r195, %r194, %r3;
	mul.wide.s32 	%rd188, %r195, 4;
	add.s64 	%rd189, %rd1, %rd188;
	st.global.f32 	[%rd189], %f425;
	ld.f32 	%f426, [%rd187+4];
	mul.wide.s32 	%rd190, %r110, 4;
	add.s64 	%rd191, %rd189, %rd190;
	st.global.f32 	[%rd191], %f426;
	ld.f32 	%f427, [%rd187+8];
	add.s64 	%rd192, %rd191, %rd190;
	st.global.f32 	[%rd192], %f427;
	add.s32 	%r237, %r237, 4;
	ld.f32 	%f428, [%rd187+12];
	add.s64 	%rd193, %rd192, %rd190;
	st.global.f32 	[%rd193], %f428;
$L__BB3_107:
	setp.eq.s32 	%p80, %r105, 0;
	@%p80 bra 	$L__BB3_111;
	sub.s32 	%r196, %r237, %r3;
	mul.wide.s32 	%rd194, %r196, 4;
	add.s64 	%rd16, %rd22, %rd194;
	ld.f32 	%f429, [%rd16];
	mad.lo.s32 	%r197, %r110, %r237, %r110;
	add.s32 	%r198, %r197, %r3;
	mul.wide.s32 	%rd195, %r198, 4;
	add.s64 	%rd17, %rd1, %rd195;
	st.global.f32 	[%rd17], %f429;
	setp.eq.s32 	%p81, %r105, 1;
	@%p81 bra 	$L__BB3_111;
	ld.f32 	%f430, [%rd16+4];
	mul.wide.s32 	%rd18, %r110, 4;
	add.s64 	%rd19, %rd17, %rd18;
	st.global.f32 	[%rd19], %f430;
	setp.eq.s32 	%p82, %r105, 2;
	@%p82 bra 	$L__BB3_111;
	ld.f32 	%f431, [%rd16+8];
	add.s64 	%rd196, %rd19, %rd18;
	st.global.f32 	[%rd196], %f431;
$L__BB3_111:
	{ // callseq 3, 0
	.param .b64 param0;
	st.param.b64 	[param0], %rd86;
	call.uni 
	free, 
	(
	param0
	);
	} // callseq 3
	{ // callseq 4, 0
	.param .b64 param0;
	st.param.b64 	[param0], %rd128;
	call.uni 
	free, 
	(
	param0
	);
	} // callseq 4
	{ // callseq 5, 0
	.param .b64 param0;
	st.param.b64 	[param0], %rd22;
	call.uni 
	free, 
	(
	param0
	);
	} // callseq 5
	setp.ne.s32 	%p83, %r200, %r110;
	add.s32 	%r199, %r199, 1;
	add.s16 	%rs32, %rs32, 1;
	add.s16 	%rs31, %rs31, 1;
	add.s16 	%rs30, %rs30, 1;
	@%p83 bra 	$L__BB3_2;
$L__BB3_112:
	ret;

}
	// .globl	_Z17dev_apply_qt_to_aPfS_iiii
.visible .entry _Z17dev_apply_qt_to_aPfS_iiii(
	.param .u64 .ptr .align 1 _Z17dev_apply_qt_to_aPfS_iiii_param_0,
	.param .u64 .ptr .align 1 _Z17dev_apply_qt_to_aPfS_iiii_param_1,
	.param .u32 _Z17dev_apply_qt_to_aPfS_iiii_param_2,
	.param .u32 _Z17dev_apply_qt_to_aPfS_iiii_param_3,
	.param .u32 _Z17dev_apply_qt_to_aPfS_iiii_param_4,
	.param .u32 _Z17dev_apply_qt_to_aPfS_iiii_param_5
)
{
	.reg .pred 	%p<17>;
	.reg .b32 	%r<100>;
	.reg .b32 	%f<68>;
	.reg .b64 	%rd<59>;

	ld.param.u64 	%rd3, [_Z17dev_apply_qt_to_aPfS_iiii_param_0];
	ld.param.u64 	%rd4, [_Z17dev_apply_qt_to_aPfS_iiii_param_1];
	ld.param.u32 	%r45, [_Z17dev_apply_qt_to_aPfS_iiii_param_2];
	ld.param.u32 	%r46, [_Z17dev_apply_qt_to_aPfS_iiii_param_3];
	ld.param.u32 	%r48, [_Z17dev_apply_qt_to_aPfS_iiii_param_4];
	ld.param.u32 	%r47, [_Z17dev_apply_qt_to_aPfS_iiii_param_5];
	cvta.to.global.u64 	%rd1, %rd4;
	cvta.to.global.u64 	%rd2, %rd3;
	mov.u32 	%r49, %ctaid.y;
	mov.u32 	%r50, %ntid.y;
	mul.lo.s32 	%r1, %r49, %r50;
	mov.u32 	%r2, %tid.y;
	add.s32 	%r3, %r1, %r2;
	add.s32 	%r4, %r47, %r3;
	mov.u32 	%r51, %ctaid.x;
	mov.u32 	%r52, %ntid.x;
	mov.u32 	%r53, %tid.x;
	mad.lo.s32 	%r54, %r51, %r52, %r53;
	add.s32 	%r5, %r54, %r48;
	setp.ge.s32 	%p1, %r4, %r45;
	setp.lt.s32 	%p2, %r4, %r47;
	setp.ge.s32 	%p3, %r5, %r46;
	or.pred  	%p4, %p1, %p3;
	or.pred  	%p5, %p4, %p2;
	setp.lt.s32 	%p6, %r5, %r48;
	or.pred  	%p7, %p6, %p5;
	@%p7 bra 	$L__BB4_14;
	sub.s32 	%r6, %r45, %r47;
	setp.lt.s32 	%p8, %r6, 1;
	mov.f32 	%f67, 0f00000000;
	@%p8 bra 	$L__BB4_13;
	and.b32  	%r7, %r6, 7;
	sub.s32 	%r56, %r47, %r45;
	setp.gt.u32 	%p9, %r56, -8;
	mov.f32 	%f67, 0f00000000;
	mov.b32 	%r98, 0;
	@%p9 bra 	$L__BB4_5;
	and.b32  	%r98, %r6, 2147483640;
	neg.s32 	%r96, %r98;
	shl.b32 	%r10, %r46, 3;
	add.s32 	%r57, %r2, %r45;
	add.s32 	%r58, %r57, %r1;
	sub.s32 	%r94, %r58, %r47;
	shl.b32 	%r59, %r45, 3;
	shl.b32 	%r60, %r47, 3;
	sub.s32 	%r12, %r59, %r60;
	shl.b32 	%r61, %r45, 1;
	add.s32 	%r62, %r3, %r61;
	shl.b32 	%r63, %r47, 1;
	sub.s32 	%r93, %r62, %r63;
	mad.lo.s32 	%r64, %r45, 3, %r3;
	mul.lo.s32 	%r65, %r47, 3;
	sub.s32 	%r92, %r64, %r65;
	shl.b32 	%r66, %r45, 2;
	add.s32 	%r67, %r3, %r66;
	shl.b32 	%r68, %r47, 2;
	sub.s32 	%r91, %r67, %r68;
	mad.lo.s32 	%r69, %r45, 5, %r3;
	mul.lo.s32 	%r70, %r47, 5;
	sub.s32 	%r90, %r69, %r70;
	mad.lo.s32 	%r71, %r45, 6, %r3;
	mul.lo.s32 	%r72, %r47, 6;
	sub.s32 	%r89, %r71, %r72;
	mad.lo.s32 	%r73, %r45, 7, %r3;
	mul.lo.s32 	%r74, %r47, 7;
	sub.s32 	%r88, %r73, %r74;
	mov.f32 	%f67, 0f00000000;
	mul.wide.s32 	%rd11, %r46, 4;
	mov.u32 	%r87, %r3;
	mov.u32 	%r95, %r5;
$L__BB4_4:
	.pragma "nounroll";
	mul.wide.u32 	%rd5, %r87, 4;
	add.s64 	%rd6, %rd1, %rd5;
	ld.global.f32 	%f17, [%rd6];
	mul.wide.s32 	%rd7, %r95, 4;
	add.s64 	%rd8, %rd2, %rd7;
	ld.global.f32 	%f18, [%rd8];
	fma.rn.f32 	%f19, %f17, %f18, %f67;
	mul.wide.u32 	%rd9, %r94, 4;
	add.s64 	%rd10, %rd1, %rd9;
	ld.global.f32 	%f20, [%rd10];
	add.s64 	%rd12, %rd8, %rd11;
	ld.global.f32 	%f21, [%rd12];
	fma.rn.f32 	%f22, %f20, %f21, %f19;
	mul.wide.u32 	%rd13, %r93, 4;
	add.s64 	%rd14, %rd1, %rd13;
	ld.global.f32 	%f23, [%rd14];
	add.s64 	%rd15, %rd12, %rd11;
	ld.global.f32 	%f24, [%rd15];
	fma.rn.f32 	%f25, %f23, %f24, %f22;
	mul.wide.u32 	%rd16, %r92, 4;
	add.s64 	%rd17, %rd1, %rd16;
	ld.global.f32 	%f26, [%rd17];
	add.s64 	%rd18, %rd15, %rd11;
	ld.global.f32 	%f27, [%rd18];
	fma.rn.f32 	%f28, %f26, %f27, %f25;
	mul.wide.u32 	%rd19, %r91, 4;
	add.s64 	%rd20, %rd1, %rd19;
	ld.global.f32 	%f29, [%rd20];
	add.s64 	%rd21, %rd18, %rd11;
	ld.global.f32 	%f30, [%rd21];
	fma.rn.f32 	%f31, %f29, %f30, %f28;
	mul.wide.u32 	%rd22, %r90, 4;
	add.s64 	%rd23, %rd1, %rd22;
	ld.global.f32 	%f32, [%rd23];
	add.s64 	%rd24, %rd21, %rd11;
	ld.global.f32 	%f33, [%rd24];
	fma.rn.f32 	%f34, %f32, %f33, %f31;
	mul.wide.u32 	%rd25, %r89, 4;
	add.s64 	%rd26, %rd1, %rd25;
	ld.global.f32 	%f35, [%rd26];
	add.s64 	%rd27, %rd24, %rd11;
	ld.global.f32 	%f36, [%rd27];
	fma.rn.f32 	%f37, %f35, %f36, %f34;
	mul.wide.u32 	%rd28, %r88, 4;
	add.s64 	%rd29, %rd1, %rd28;
	ld.global.f32 	%f38, [%rd29];
	add.s64 	%rd30, %rd27, %rd11;
	ld.global.f32 	%f39, [%rd30];
	fma.rn.f32 	%f67, %f38, %f39, %f37;
	add.s32 	%r96, %r96, 8;
	add.s32 	%r95, %r95, %r10;
	add.s32 	%r94, %r94, %r12;
	add.s32 	%r93, %r93, %r12;
	add.s32 	%r92, %r92, %r12;
	add.s32 	%r91, %r91, %r12;
	add.s32 	%r90, %r90, %r12;
	add.s32 	%r89, %r89, %r12;
	add.s32 	%r88, %r88, %r12;
	add.s32 	%r87, %r87, %r12;
	setp.ne.s32 	%p10, %r96, 0;
	@%p10 bra 	$L__BB4_4;
$L__BB4_5:
	setp.eq.s32 	%p11, %r7, 0;
	@%p11 bra 	$L__BB4_13;
	and.b32  	%r40, %r6, 3;
	setp.lt.u32 	%p12, %r7, 4;
	@%p12 bra 	$L__BB4_8;
	mad.lo.s32 	%r75, %r98, %r6, %r3;
	mul.wide.u32 	%rd31, %r75, 4;
	add.s64 	%rd32, %rd1, %rd31;
	ld.global.f32 	%f41, [%rd32];
	mad.lo.s32 	%r76, %r98, %r46, %r5;
	mul.wide.s32 	%rd33, %r76, 4;
	add.s64 	%rd34, %rd2, %rd33;
	ld.global.f32 	%f42, [%rd34];
	fma.rn.f32 	%f43, %f41, %f42, %f67;
	add.s32 	%r77, %r75, %r6;
	mul.wide.u32 	%rd35, %r77, 4;
	add.s64 	%rd36, %rd1, %rd35;
	ld.global.f32 	%f44, [%rd36];
	mul.wide.s32 	%rd37, %r46, 4;
	add.s64 	%rd38, %rd34, %rd37;
	ld.global.f32 	%f45, [%rd38];
	fma.rn.f32 	%f46, %f44, %f45, %f43;
	add.s32 	%r78, %r77, %r6;
	mul.wide.u32 	%rd39, %r78, 4;
	add.s64 	%rd40, %rd1, %rd39;
	ld.global.f32 	%f47, [%rd40];
	add.s64 	%rd41, %rd38, %rd37;
	ld.global.f32 	%f48, [%rd41];
	fma.rn.f32 	%f49, %f47, %f48, %f46;
	add.s32 	%r79, %r78, %r6;
	mul.wide.u32 	%rd42, %r79, 4;
	add.s64 	%rd43, %rd1, %rd42;
	ld.global.f32 	%f50, [%rd43];
	add.s64 	%rd44, %rd41, %rd37;
	ld.global.f32 	%f51, [%rd44];
	fma.rn.f32 	%f67, %f50, %f51, %f49;
	add.s32 	%r98, %r98, 4;
$L__BB4_8:
	setp.eq.s32 	%p13, %r40, 0;
	@%p13 bra 	$L__BB4_13;
	setp.eq.s32 	%p14, %r40, 1;
	@%p14 bra 	$L__BB4_11;
	mad.lo.s32 	%r80, %r98, %r6, %r3;
	mul.wide.u32 	%rd45, %r80, 4;
	add.s64 	%rd46, %rd1, %rd45;
	ld.global.f32 	%f53, [%rd46];
	mad.lo.s32 	%r81, %r98, %r46, %r5;
	mul.wide.s32 	%rd47, %r81, 4;
	add.s64 	%rd48, %rd2, %rd47;
	ld.global.f32 	%f54, [%rd48];
	fma.rn.f32 	%f55, %f53, %f54, %f67;
	add.s32 	%r82, %r80, %r6;
	mul.wide.u32 	%rd49, %r82, 4;
	add.s64 	%rd50, %rd1, %rd49;
	ld.global.f32 	%f56, [%rd50];
	mul.wide.s32 	%rd51, %r46, 4;
	add.s64 	%rd52, %rd48, %rd51;
	ld.global.f32 	%f57, [%rd52];
	fma.rn.f32 	%f67, %f56, %f57, %f55;
	add.s32 	%r98, %r98, 2;
$L__BB4_11:
	and.b32  	%r83, %r6, 1;
	setp.eq.b32 	%p15, %r83, 1;
	not.pred 	%p16, %p15;
	@%p16 bra 	$L__BB4_13;
	mad.lo.s32 	%r84, %r98, %r6, %r3;
	mul.wide.u32 	%rd53, %r84, 4;
	add.s64 	%rd54, %rd1, %rd53;
	ld.global.f32 	%f58, [%rd54];
	mad.lo.s32 	%r85, %r98, %r46, %r5;
	mul.wide.s32 	%rd55, %r85, 4;
	add.s64 	%rd56, %rd2, %rd55;
	ld.global.f32 	%f59, [%rd56];
	fma.rn.f32 	%f67, %f58, %f59, %f67;
$L__BB4_13:
	mad.lo.s32 	%r86, %r4, %r46, %r5;
	mul.wide.s32 	%rd57, %r86, 4;
	add.s64 	%rd58, %rd2, %rd57;
	st.global.f32 	[%rd58], %f67;
$L__BB4_14:
	ret;

}
	// .globl	_Z33dev_apply_qt_to_a_tensorcore_gmemP6__halfS0_iiii
.visible .entry _Z33dev_apply_qt_to_a_tensorcore_gmemP6__halfS0_iiii(
	.param .u64 .ptr .align 1 _Z33dev_apply_qt_to_a_tensorcore_gmemP6__halfS0_iiii_param_0,
	.param .u64 .ptr .align 1 _Z33dev_apply_qt_to_a_tensorcore_gmemP6__halfS0_iiii_param_1,
	.param .u32 _Z33dev_apply_qt_to_a_tensorcore_gmemP6__halfS0_iiii_param_2,
	.param .u32 _Z33dev_apply_qt_to_a_tensorcore_gmemP6__halfS0_iiii_param_3,
	.param .u32 _Z33dev_apply_qt_to_a_tensorcore_gmemP6__halfS0_iiii_param_4,
	.param .u32 _Z33dev_apply_qt_to_a_tensorcore_gmemP6__halfS0_iiii_param_5
)
{


	ret;

}
	// .globl	_Z21dev_apply_qpanel_to_qPfS_ii
.visible .entry _Z21dev_apply_qpanel_to_qPfS_ii(
	.param .u64 .ptr .align 1 _Z21dev_apply_qpanel_to_qPfS_ii_param_0,
	.param .u64 .ptr .align 1 _Z21dev_apply_qpanel_to_qPfS_ii_param_1,
	.param .u32 _Z21dev_apply_qpanel_to_qPfS_ii_param_2,
	.param .u32 _Z21dev_apply_qpanel_to_qPfS_ii_param_3
)
{
	.reg .pred 	%p<13>;
	.reg .b32 	%r<49>;
	.reg .b32 	%f<68>;
	.reg .b64 	%rd<37>;

	ld.param.u64 	%rd3, [_Z21dev_apply_qpanel_to_qPfS_ii_param_0];
	ld.param.u64 	%rd4, [_Z21dev_apply_qpanel_to_qPfS_ii_param_1];
	ld.param.u32 	%r22, [_Z21dev_apply_qpanel_to_qPfS_ii_param_2];
	ld.param.u32 	%r23, [_Z21dev_apply_qpanel_to_qPfS_ii_param_3];
	cvta.to.global.u64 	%rd1, %rd4;
	cvta.to.global.u64 	%rd2, %rd3;
	mov.u32 	%r24, %ctaid.y;
	mov.u32 	%r25, %ntid.y;
	mov.u32 	%r26, %tid.y;
	mad.lo.s32 	%r1, %r24, %r25, %r26;
	mov.u32 	%r27, %ctaid.x;
	mov.u32 	%r28, %ntid.x;
	mov.u32 	%r29, %tid.x;
	mad.lo.s32 	%r2, %r27, %r28, %r29;
	add.s32 	%r3, %r23, %r2;
	setp.lt.s32 	%p1, %r3, %r23;
	max.s32 	%r30, %r1, %r3;
	setp.ge.s32 	%p2, %r30, %r22;
	or.pred  	%p3, %p2, %p1;
	@%p3 bra 	$L__BB6_14;
	sub.s32 	%r4, %r22, %r23;
	setp.lt.s32 	%p4, %r4, 1;
	mov.f32 	%f67, 0f00000000;
	@%p4 bra 	$L__BB6_13;
	mad.lo.s32 	%r5, %r22, %r1, %r23;
	and.b32  	%r6, %r4, 7;
	sub.s32 	%r32, %r23, %r22;
	setp.gt.u32 	%p5, %r32, -8;
	mov.f32 	%f67, 0f00000000;
	mov.b32 	%r47, 0;
	@%p5 bra 	$L__BB6_5;
	and.b32  	%r47, %r4, 2147483640;
	neg.s32 	%r45, %r47;
	shl.b32 	%r33, %r22, 3;
	shl.b32 	%r34, %r23, 3;
	sub.s32 	%r9, %r33, %r34;
	mov.f32 	%f67, 0f00000000;
	mul.wide.u32 	%rd9, %r4, 4;
	mov.u32 	%r43, %r5;
	mov.u32 	%r44, %r2;
$L__BB6_4:
	.pragma "nounroll";
	mul.wide.s32 	%rd5, %r43, 4;
	add.s64 	%rd6, %rd2, %rd5;
	ld.global.f32 	%f17, [%rd6];
	mul.wide.s32 	%rd7, %r44, 4;
	add.s64 	%rd8, %rd1, %rd7;
	ld.global.f32 	%f18, [%rd8];
	fma.rn.f32 	%f19, %f17, %f18, %f67;
	ld.global.f32 	%f20, [%rd6+4];
	add.s64 	%rd10, %rd8, %rd9;
	ld.global.f32 	%f21, [%rd10];
	fma.rn.f32 	%f22, %f20, %f21, %f19;
	ld.global.f32 	%f23, [%rd6+8];
	add.s64 	%rd11, %rd10, %rd9;
	ld.global.f32 	%f24, [%rd11];
	fma.rn.f32 	%f25, %f23, %f24, %f22;
	ld.global.f32 	%f26, [%rd6+12];
	add.s64 	%rd12, %rd11, %rd9;
	ld.global.f32 	%f27, [%rd12];
	fma.rn.f32 	%f28, %f26, %f27, %f25;
	ld.global.f32 	%f29, [%rd6+16];
	add.s64 	%rd13, %rd12, %rd9;
	ld.global.f32 	%f30, [%rd13];
	fma.rn.f32 	%f31, %f29, %f30, %f28;
	ld.global.f32 	%f32, [%rd6+20];
	add.s64 	%rd14, %rd13, %rd9;
	ld.global.f32 	%f33, [%rd14];
	fma.rn.f32 	%f34, %f32, %f33, %f31;
	ld.global.f32 	%f35, [%rd6+24];
	add.s64 	%rd15, %rd14, %rd9;
	ld.global.f32 	%f36, [%rd15];
	fma.rn.f32 	%f37, %f35, %f36, %f34;
	ld.global.f32 	%f38, [%rd6+28];
	add.s64 	%rd16, %rd15, %rd9;
	ld.global.f32 	%f39, [%rd16];
	fma.rn.f32 	%f67, %f38, %f39, %f37;
	add.s32 	%r45, %r45, 8;
	add.s32 	%r44, %r44, %r9;
	add.s32 	%r43, %r43, 8;
	setp.ne.s32 	%p6, %r45, 0;
	@%p6 bra 	$L__BB6_4;
$L__BB6_5:
	setp.eq.s32 	%p7, %r6, 0;
	@%p7 bra 	$L__BB6_13;
	and.b32  	%r17, %r4, 3;
	setp.lt.u32 	%p8, %r6, 4;
	@%p8 bra 	$L__BB6_8;
	add.s32 	%r35, %r5, %r47;
	mul.wide.s32 	%rd17, %r35, 4;
	add.s64 	%rd18, %rd2, %rd17;
	ld.global.f32 	%f41, [%rd18];
	mad.lo.s32 	%r36, %r47, %r4, %r2;
	mul.wide.s32 	%rd19, %r36, 4;
	add.s64 	%rd20, %rd1, %rd19;
	ld.global.f32 	%f42, [%rd20];
	fma.rn.f32 	%f43, %f41, %f42, %f67;
	ld.global.f32 	%f44, [%rd18+4];
	mul.wide.u32 	%rd21, %r4, 4;
	add.s64 	%rd22, %rd20, %rd21;
	ld.global.f32 	%f45, [%rd22];
	fma.rn.f32 	%f46, %f44, %f45, %f43;
	ld.global.f32 	%f47, [%rd18+8];
	add.s64 	%rd23, %rd22, %rd21;
	ld.global.f32 	%f48, [%rd23];
	fma.rn.f32 	%f49, %f47, %f48, %f46;
	ld.global.f32 	%f50, [%rd18+12];
	add.s64 	%rd24, %rd23, %rd21;
	ld.global.f32 	%f51, [%rd24];
	fma.rn.f32 	%f67, %f50, %f51, %f49;
	add.s32 	%r47, %r47, 4;
$L__BB6_8:
	setp.eq.s32 	%p9, %r17, 0;
	@%p9 bra 	$L__BB6_13;
	setp.eq.s32 	%p10, %r17, 1;
	@%p10 bra 	$L__BB6_11;
	add.s32 	%r37, %r5, %r47;
	mul.wide.s32 	%rd25, %r37, 4;
	add.s64 	%rd26, %rd2, %rd25;
	ld.global.f32 	%f53, [%rd26];
	mad.lo.s32 	%r38, %r47, %r4, %r2;
	mul.wide.s32 	%rd27, %r38, 4;
	add.s64 	%rd28, %rd1, %rd27;
	ld.global.f32 	%f54, [%rd28];
	fma.rn.f32 	%f55, %f53, %f54, %f67;
	ld.global.f32 	%f56, [%rd26+4];
	mul.wide.u32 	%rd29, %r4, 4;
	add.s64 	%rd30, %rd28, %rd29;
	ld.global.f32 	%f57, [%rd30];
	fma.rn.f32 	%f67, %f56, %f57, %f55;
	add.s32 	%r47, %r47, 2;
$L__BB6_11:
	and.b32  	%r39, %r4, 1;
	setp.eq.b32 	%p11, %r39, 1;
	not.pred 	%p12, %p11;
	@%p12 bra 	$L__BB6_13;
	add.s32 	%r40, %r5, %r47;
	mul.wide.s32 	%rd31, %r40, 4;
	add.s64 	%rd32, %rd2, %rd31;
	ld.global.f32 	%f58, [%rd32];
	mad.lo.s32 	%r41, %r47, %r4, %r2;
	mul.wide.s32 	%rd33, %r41, 4;
	add.s64 	%rd34, %rd1, %rd33;
	ld.global.f32 	%f59, [%rd34];
	fma.rn.f32 	%f67, %f58, %f59, %f67;
$L__BB6_13:
	mad.lo.s32 	%r42, %r22, %r1, %r3;
	mul.wide.s32 	%rd35, %r42, 4;
	add.s64 	%rd36, %rd2, %rd35;
	st.global.f32 	[%rd36], %f67;
$L__BB6_14:
	ret;

}


// ===== COMPILED SASS (sm_100) =====

	.target	sm_100

	.elftype	@"ET_EXEC"


//--------------------- .note.nv.tkinfo           --------------------------
	.section	.note.nv.tkinfo,"",@"SHT_NOTE"
	.sectionflags	@"SHF_NOTE_NV_TKINFO"
	.tkinfo
        /*0018*/ 	.word	0x00000002
        /*0030*/ 	.string	""
        /*0030*/ 	.string	"ptxas"
        /*0030*/ 	.string	"Cuda compilation tools, release 13.0, V13.0.88"
        /*0030*/ 	.string	"Build cuda_13.0.r13.0/compiler.36424714_0"
        /*0030*/ 	.string	"-arch sm_100 -m 64 "



//--------------------- .note.nv.cuinfo           --------------------------
	.section	.note.nv.cuinfo,"",@"SHT_NOTE"
	.sectionflags	@"SHF_NOTE_NV_CUINFO"
        /*0018*/ 	.short	0x0002
        /*001a*/ 	.short	0x0064
        /*001c*/ 	.short	0x0082
	.zero		2


//--------------------- .nv.info                  --------------------------
	.section	.nv.info,"",@"SHT_CUDA_INFO"
	.align	4


	//----- nvinfo : EIATTR_REGCOUNT
	.align		4
        /*0000*/ 	.byte	0x04, 0x2f
        /*0002*/ 	.short	(.L_1 - .L_0)
	.align		4
.L_0:
        /*0004*/ 	.word	index@(_Z16global_mem_mmultPfS_S_iii)
        /*0008*/ 	.word	0x00000020


	//----- nvinfo : EIATTR_FRAME_SIZE
	.align		4
.L_1:
        /*000c*/ 	.byte	0x04, 0x11
        /*000e*/ 	.short	(.L_3 - .L_2)
	.align		4
.L_2:
        /*0010*/ 	.word	index@(_Z16global_mem_mmultPfS_S_iii)
        /*0014*/ 	.word	0x00000000


	//----- nvinfo : EIATTR_REGCOUNT
	.align		4
.L_3:
        /*0018*/ 	.byte	0x04, 0x2f
        /*001a*/ 	.short	(.L_5 - .L_4)
	.align		4
.L_4:
        /*001c*/ 	.word	index@(_Z16shared_mem_mmultPfS_S_iii)
        /*0020*/ 	.word	0x00000020


	//----- nvinfo : EIATTR_FRAME_SIZE
	.align		4
.L_5:
        /*0024*/ 	.byte	0x04, 0x11
        /*0026*/ 	.short	(.L_7 - .L_6)
	.align		4
.L_6:
        /*0028*/ 	.word	index@($__internal_2_$__cuda_sm3x_div_rn_noftz_f32_slowpath)
        /*002c*/ 	.word	0x00000000


	//----- nvinfo : EIATTR_FRAME_SIZE
	.align		4
.L_7:
        /*0030*/ 	.byte	0x04, 0x11
        /*0032*/ 	.short	(.L_9 - .L_8)
	.align		4
.L_8:
        /*0034*/ 	.word	index@(_Z16shared_mem_mmultPfS_S_iii)
        /*0038*/ 	.word	0x00000000


	//----- nvinfo : EIATTR_REGCOUNT
	.align		4
.L_9:
        /*003c*/ 	.byte	0x04, 0x2f
        /*003e*/ 	.short	(.L_11 - .L_10)
	.align		4
.L_10:
        /*0040*/ 	.word	index@(_Z27dev_tensorcore_mmult_1_warpPfP6__halfS1_)
        /*0044*/ 	.word	0x0000001a


	//----- nvinfo : EIATTR_FRAME_SIZE
	.align		4
.L_11:
        /*0048*/ 	.byte	0x04, 0x11
        /*004a*/ 	.short	(.L_13 - .L_12)
	.align		4
.L_12:
        /*004c*/ 	.word	index@(_Z27dev_tensorcore_mmult_1_warpPfP6__halfS1_)
        /*0050*/ 	.word	0x00000000


	//----- nvinfo : EIATTR_REGCOUNT
	.align		4
.L_13:
        /*0054*/ 	.byte	0x04, 0x2f
        /*0056*/ 	.short	(.L_15 - .L_14)
	.align		4
.L_14:
        /*0058*/ 	.word	index@(_Z18dev_householder_qrPfiii)
        /*005c*/ 	.word	0x00000030


	//----- nvinfo : EIATTR_FRAME_SIZE
	.align		4
.L_15:
        /*0060*/ 	.byte	0x04, 0x11
        /*0062*/ 	.short	(.L_17 - .L_16)
	.align		4
.L_16:
        /*0064*/ 	.word	index@($__internal_1_$__cuda_sm3x_div_rn_noftz_f32_slowpath)
        /*0068*/ 	.word	0x00000000


	//----- nvinfo : EIATTR_FRAME_SIZE
	.align		4
.L_17:
        /*006c*/ 	.byte	0x04, 0x11
        /*006e*/ 	.short	(.L_19 - .L_18)
	.align		4
.L_18:
        /*0070*/ 	.word	index@($__internal_0_$__cuda_sm20_sqrt_rn_f32_slowpath)
        /*0074*/ 	.word	0x00000000


	//----- nvinfo : EIATTR_FRAME_SIZE
	.align		4
.L_19:
        /*0078*/ 	.byte	0x04, 0x11
        /*007a*/ 	.short	(.L_21 - .L_20)
	.align		4
.L_20:
        /*007c*/ 	.word	index@(_Z18dev_householder_qrPfiii)
        /*0080*/ 	.word	0x00000000


	//----- nvinfo : EIATTR_REGCOUNT
	.align		4
.L_21:
        /*0084*/ 	.byte	0x04, 0x2f
        /*0086*/ 	.short	(.L_23 - .L_22)
	.align		4
.L_22:
        /*0088*/ 	.word	index@(_Z17dev_apply_qt_to_aPfS_iiii)
        /*008c*/ 	.word	0x00000020


	//----- nvinfo : EIATTR_FRAME_SIZE
	.align		4
.L_23:
        /*0090*/ 	.byte	0x04, 0x11
        /*0092*/ 	.short	(.L_25 - .L_24)
	.align		4
.L_24:
        /*0094*/ 	.word	index@(_Z17dev_apply_qt_to_aPfS_iiii)
        /*0098*/ 	.word	0x00000000


	//----- nvinfo : EIATTR_REGCOUNT
	.align		4
.L_25:
        /*009c*/ 	.byte	0x04, 0x2f
        /*009e*/ 	.short	(.L_27 - .L_26)
	.align		4
.L_26:
        /*00a0*/ 	.word	index@(_Z33dev_apply_qt_to_a_tensorcore_gmemP6__halfS0_iiii)
        /*00a4*/ 	.word	0x00000004


	//----- nvinfo : EIATTR_FRAME_SIZE
	.align		4
.L_27:
        /*00a8*/ 	.byte	0x04, 0x11
        /*00aa*/ 	.short	(.L_29 - .L_28)
	.align		4
.L_28:
        /*00ac*/ 	.word	index@(_Z33dev_apply_qt_to_a_tensorcore_gmemP6__halfS0_iiii)
        /*00b0*/ 	.word	0x00000000


	//----- nvinfo : EIATTR_REGCOUNT
	.align		4
.L_29:
        /*00b4*/ 	.byte	0x04, 0x2f
        /*00b6*/ 	.short	(.L_31 - .L_30)
	.align		4
.L_30:
        /*00b8*/ 	.word	index@(_Z21dev_apply_qpanel_to_qPfS_ii)
        /*00bc*/ 	.word	0x00000020


	//----- nvinfo : EIATTR_FRAME_SIZE
	.align		4
.L_31:
        /*00c0*/ 	.byte	0x04, 0x11
        /*00c2*/ 	.short	(.L_33 - .L_32)
	.align		4
.L_32:
        /*00c4*/ 	.word	index@(_Z21dev_apply_qpanel_to_qPfS_ii)
        /*00c8*/ 	.word	0x00000000


	//----- nvinfo : EIATTR_MIN_STACK_SIZE
	.align		4
.L_33:
        /*00cc*/ 	.byte	0x04, 0x12
        /*00ce*/ 	.short	(.L_35 - .L_34)
	.align		4
.L_34:
        /*00d0*/ 	.word	index@(_Z21dev_apply_qpanel_to_qPfS_ii)
        /*00d4*/ 	.word	0x00000000


	//----- nvinfo : EIATTR_MIN_STACK_SIZE
	.align		4
.L_35:
        /*00d8*/ 	.byte	0x04, 0x12
        /*00da*/ 	.short	(.L_37 - .L_36)
	.align		4
.L_36:
        /*00dc*/ 	.word	index@(_Z33dev_apply_qt_to_a_tensorcore_gmemP6__halfS0_iiii)
        /*00e0*/ 	.word	0x00000000


	//----- nvinfo : EIATTR_MIN_STACK_SIZE
	.align		4
.L_37:
        /*00e4*/ 	.byte	0x04, 0x12
        /*00e6*/ 	.short	(.L_39 - .L_38)
	.align		4
.L_38:
        /*00e8*/ 	.word	index@(_Z17dev_apply_qt_to_aPfS_iiii)
        /*00ec*/ 	.word	0x00000000


	//----- nvinfo : EIATTR_MIN_STACK_SIZE
	.align		4
.L_39:
        /*00f0*/ 	.byte	0x04, 0x12
        /*00f2*/ 	.short	(.L_41 - .L_40)
	.align		4
.L_40:
        /*00f4*/ 	.word	index@(_Z18dev_householder_qrPfiii)
        /*00f8*/ 	.word	0x00000000


	//----- nvinfo : EIATTR_MIN_STACK_SIZE
	.align		4
.L_41:
        /*00fc*/ 	.byte	0x04, 0x12
        /*00fe*/ 	.short	(.L_43 - .L_42)
	.align		4
.L_42:
        /*0100*/ 	.word	index@(_Z27dev_tensorcore_mmult_1_warpPfP6__halfS1_)
        /*0104*/ 	.word	0x00000000


	//----- nvinfo : EIATTR_MIN_STACK_SIZE
	.align		4
.L_43:
        /*0108*/ 	.byte	0x04, 0x12
        /*010a*/ 	.short	(.L_45 - .L_44)
	.align		4
.L_44:
        /*010c*/ 	.word	index@(_Z16shared_mem_mmultPfS_S_iii)
        /*0110*/ 	.word	0x00000000


	//----- nvinfo : EIATTR_MIN_STACK_SIZE
	.align		4
.L_45:
        /*0114*/ 	.byte	0x04, 0x12
        /*0116*/ 	.short	(.L_47 - .L_46)
	.align		4
.L_46:
        /*0118*/ 	.word	index@(_Z16global_mem_mmultPfS_S_iii)
        /*011c*/ 	.word	0x00000000
.L_47:


//--------------------- .nv.compat                --------------------------
	.section	.nv.compat,"",@"SHT_CUDA_COMPAT_INFO"
	.align	4
        /*0000*/ 	.byte	0x02, 0x09, 0x00, 0x00, 0x02, 0x02, 0x01, 0x00, 0x02, 0x05, 0x05, 0x00, 0x03, 0x07, 0x01, 0x01
        /*0010*/ 	.byte	0x02, 0x03, 0x00, 0x00, 0x02, 0x06, 0x01, 0x00, 0x04, 0x0b, 0x08, 0x00, 0x01, 0x00, 0x00, 0x00
        /*0020*/ 	.byte	0x00, 0x00, 0x00, 0x00


//--------------------- .nv.info._Z21dev_apply_qpanel_to_qPfS_ii --------------------------
	.section	.nv.info._Z21dev_apply_qpanel_to_qPfS_ii,"",@"SHT_CUDA_INFO"
	.sectionflags	@""
	.align	4


	//----- nvinfo : EIATTR_CUDA_API_VERSION
	.align		4
        /*0000*/ 	.byte	0x04, 0x37
        /*0002*/ 	.short	(.L_49 - .L_48)
.L_48:
        /*0004*/ 	.word	0x00000082


	//----- nvinfo : EIATTR_KPARAM_INFO
	.align		4
.L_49:
        /*0008*/ 	.byte	0x04, 0x17
        /*000a*/ 	.short	(.L_51 - .L_50)
.L_50:
        /*000c*/ 	.word	0x00000000
        /*0010*/ 	.short	0x0003
        /*0012*/ 	.short	0x0014
        /*0014*/ 	.byte	0x00, 0xf0, 0x11, 0x00


	//----- nvinfo : EIATTR_KPARAM_INFO
	.align		4
.L_51:
        /*0018*/ 	.byte	0x04, 0x17
        /*001a*/ 	.short	(.L_53 - .L_52)
.L_52:
        /*001c*/ 	.word	0x00000000
        /*0020*/ 	.short	0x0002
        /*0022*/ 	.short	0x0010
        /*0024*/ 	.byte	0x00, 0xf0, 0x11, 0x00


	//----- nvinfo : EIATTR_KPARAM_INFO
	.align		4
.L_53:
        /*0028*/ 	.byte	0x04, 0x17
        /*002a*/ 	.short	(.L_55 - .L_54)
.L_54:
        /*002c*/ 	.word	0x00000000
        /*0030*/ 	.short	0x0001
        /*0032*/ 	.short	0x0008
        /*0034*/ 	.byte	0x00, 0xf5, 0x21, 0x00


	//----- nvinfo : EIATTR_KPARAM_INFO
	.align		4
.L_55:
        /*0038*/ 	.byte	0x04, 0x17
        /*003a*/ 	.short	(.L_57 - .L_56)
.L_56:
        /*003c*/ 	.word	0x00000000
        /*0040*/ 	.short	0x0000
        /*0042*/ 	.short	0x0000
        /*0044*/ 	.byte	0x00, 0xf5, 0x21, 0x00


	//----- nvinfo : EIATTR_SPARSE_MMA_MASK
	.align		4
.L_57:
        /*0048*/ 	.byte	0x03, 0x50
        /*004a*/ 	.short	0x0000


	//----- nvinfo : EIATTR_MAXREG_COUNT
	.align		4
        /*004c*/ 	.byte	0x03, 0x1b
        /*004e*/ 	.short	0x00ff


	//----- nvinfo : EIATTR_MERCURY_ISA_VERSION
	.align		4
        /*0050*/ 	.byte	0x03, 0x5f
        /*0052*/ 	.short	0x0101


	//----- nvinfo : EIATTR_VRC_CTA_INIT_COUNT
	.align		4
        /*0054*/ 	.byte	0x02, 0x4a
	.zero		1
	.zero		1


	//----- nvinfo : EIATTR_EXIT_INSTR_OFFSETS
	.align		4
        /*0058*/ 	.byte	0x04, 0x1c
        /*005a*/ 	.short	(.L_59 - .L_58)


	//   ....[0]....
.L_58:
        /*005c*/ 	.word	0x000000e0


	//   ....[1]....
        /*0060*/ 	.word	0x00000850


	//----- nvinfo : EIATTR_CBANK_PARAM_SIZE
	.align		4
.L_59:
        /*0064*/ 	.byte	0x03, 0x19
        /*0066*/ 	.short	0x0018


	//----- nvinfo : EIATTR_PARAM_CBANK
	.align		4
        /*0068*/ 	.byte	0x04, 0x0a
        /*006a*/ 	.short	(.L_61 - .L_60)
	.align		4
.L_60:
        /*006c*/ 	.word	index@(.nv.constant0._Z21dev_apply_qpanel_to_qPfS_ii)
        /*0070*/ 	.short	0x0380
        /*0072*/ 	.short	0x0018


	//----- nvinfo : EIATTR_SW_WAR
	.align		4
.L_61:
        /*0074*/ 	.byte	0x04, 0x36
        /*0076*/ 	.short	(.L_63 - .L_62)
.L_62:
        /*0078*/ 	.word	0x00000008
.L_63:


//--------------------- .nv.info._Z33dev_apply_qt_to_a_tensorcore_gmemP6__halfS0_iiii --------------------------
	.section	.nv.info._Z33dev_apply_qt_to_a_tensorcore_gmemP6__halfS0_iiii,"",@"SHT_CUDA_INFO"
	.sectionflags	@""
	.align	4


	//----- nvinfo : EIATTR_CUDA_API_VERSION
	.align		4
        /*0000*/ 	.byte	0x04, 0x37
        /*0002*/ 	.short	(.L_65 - .L_64)
.L_64:
        /*0004*/ 	.word	0x00000082


	//----- nvinfo : EIATTR_KPARAM_INFO
	.align		4
.L_65:
        /*0008*/ 	.byte	0x04, 0x17
        /*000a*/ 	.short	(.L_67 - .L_66)
.L_66:
        /*000c*/ 	.word	0x00000000
        /*0010*/ 	.short	0x0005
        /*0012*/ 	.short	0x001c
        /*0014*/ 	.byte	0x00, 0xf0, 0x11, 0x00


	//----- nvinfo : EIATTR_KPARAM_INFO
	.align		4
.L_67:
        /*0018*/ 	.byte	0x04, 0x17
        /*001a*/ 	.short	(.L_69 - .L_68)
.L_68:
        /*001c*/ 	.word	0x00000000
        /*0020*/ 	.short	0x0004
        /*0022*/ 	.short	0x0018
        /*0024*/ 	.byte	0x00, 0xf0, 0x11, 0x00


	//----- nvinfo : EIATTR_KPARAM_INFO
	.align		4
.L_69:
        /*0028*/ 	.byte	0x04, 0x17
        /*002a*/ 	.short	(.L_71 - .L_70)
.L_70:
        /*002c*/ 	.word	0x00000000
        /*0030*/ 	.short	0x0003
        /*0032*/ 	.short	0x0014
        /*0034*/ 	.byte	0x00, 0xf0, 0x11, 0x00


	//----- nvinfo : EIATTR_KPARAM_INFO
	.align		4
.L_71:
        /*0038*/ 	.byte	0x04, 0x17
        /*003a*/ 	.short	(.L_73 - .L_72)
.L_72:
        /*003c*/ 	.word	0x00000000
        /*0040*/ 	.short	0x0002
        /*0042*/ 	.short	0x0010
        /*0044*/ 	.byte	0x00, 0xf0, 0x11, 0x00


	//----- nvinfo : EIATTR_KPARAM_INFO
	.align		4
.L_73:
        /*0048*/ 	.byte	0x04, 0x17
        /*004a*/ 	.short	(.L_75 - .L_74)
.L_74:
        /*004c*/ 	.word	0x00000000
        /*0050*/ 	.short	0x0001
        /*0052*/ 	.short	0x0008
        /*0054*/ 	.byte	0x00, 0xf5, 0x21, 0x00


	//----- nvinfo : EIATTR_KPARAM_INFO
	.align		4
.L_75:
        /*0058*/ 	.byte	0x04, 0x17
        /*005a*/ 	.short	(.L_77 - .L_76)
.L_76:
        /*005c*/ 	.word	0x00000000
        /*0060*/ 	.short	0x0000
        /*0062*/ 	.short	0x0000
        /*0064*/ 	.byte	0x00, 0xf5, 0x21, 0x00


	//----- nvinfo : EIATTR_SPARSE_MMA_MASK
	.align		4
.L_77:
        /*0068*/ 	.byte	0x03, 0x50
        /*006a*/ 	.short	0x0000


	//----- nvinfo : EIATTR_MAXREG_COUNT
	.align		4
        /*006c*/ 	.byte	0x03, 0x1b
        /*006e*/ 	.short	0x00ff


	//----- nvinfo : EIATTR_MERCURY_ISA_VERSION
	.align		4
        /*0070*/ 	.byte	0x03, 0x5f
        /*0072*/ 	.short	0x0101


	//----- nvinfo : EIATTR_VRC_CTA_INIT_COUNT
	.align		4
        /*0074*/ 	.byte	0x02, 0x4a
	.zero		1
	.zero		1


	//----- nvinfo : EIATTR_EXIT_INSTR_OFFSETS
	.align		4
        /*0078*/ 	.byte	0x04, 0x1c
        /*007a*/ 	.short	(.L_79 - .L_78)


	//   ....[0]....
.L_78:
        /*007c*/ 	.word	0x00000010


	//----- nvinfo : EIATTR_CBANK_PARAM_SIZE
	.align		4
.L_79:
        /*0080*/ 	.byte	0x03, 0x19
        /*0082*/ 	.short	0x0020


	//----- nvinfo : EIATTR_PARAM_CBANK
	.align		4
        /*0084*/ 	.byte	0x04, 0x0a
        /*0086*/ 	.short	(.L_81 - .L_80)
	.align		4
.L_80:
        /*0088*/ 	.word	index@(.nv.constant0._Z33dev_apply_qt_to_a_tensorcore_gmemP6__halfS0_iiii)
        /*008c*/ 	.short	0x0380
        /*008e*/ 	.short	0x0020


	//----- nvinfo : EIATTR_SW_WAR
	.align		4
.L_81:
        /*0090*/ 	.byte	0x04, 0x36
        /*0092*/ 	.short	(.L_83 - .L_82)
.L_82:
        /*0094*/ 	.word	0x00000008
.L_83:


//--------------------- .nv.info._Z17dev_apply_qt_to_aPfS_iiii --------------------------
	.section	.nv.info._Z17dev_apply_qt_to_aPfS_iiii,"",@"SHT_CUDA_INFO"
	.sectionflags	@""
	.align	4


	//----- nvinfo : EIATTR_CUDA_API_VERSION
	.align		4
        /*0000*/ 	.byte	0x04, 0x37
        /*0002*/ 	.short	(.L_85 - .L_84)
.L_84:
        /*0004*/ 	.word	0x00000082


	//----- nvinfo : EIATTR_KPARAM_INFO
	.align		4
.L_85:
        /*0008*/ 	.byte	0x04, 0x17
        /*000a*/ 	.short	(.L_87 - .L_86)
.L_86:
        /*000c*/ 	.word	0x00000000
        /*0010*/ 	.short	0x0005
        /*0012*/ 	.short	0x001c
        /*0014*/ 	.byte	0x00, 0xf0, 0x11, 0x00


	//----- nvinfo : EIATTR_KPARAM_INFO
	.align		4
.L_87:
        /*0018*/ 	.byte	0x04, 0x17
        /*001a*/ 	.short	(.L_89 - .L_88)
.L_88:
        /*001c*/ 	.word	0x00000000
        /*0020*/ 	.short	0x0004
        /*0022*/ 	.short	0x0018
        /*0024*/ 	.byte	0x00, 0xf0, 0x11, 0x00


	//----- nvinfo : EIATTR_KPARAM_INFO
	.align		4
.L_89:
        /*0028*/ 	.byte	0x04, 0x17
        /*002a*/ 	.short	(.L_91 - .L_90)
.L_90:
        /*002c*/ 	.word	0x00000000
        /*0030*/ 	.short	0x0003
        /*0032*/ 	.short	0x0014
        /*0034*/ 	.byte	0x00, 0xf0, 0x11, 0x00


	//----- nvinfo : EIATTR_KPARAM_INFO
	.align		4
.L_91:
        /*0038*/ 	.byte	0x04, 0x17
        /*003a*/ 	.short	(.L_93 - .L_92)
.L_92:
        /*003c*/ 	.word	0x00000000
        /*0040*/ 	.short	0x0002
        /*0042*/ 	.short	0x0010
        /*0044*/ 	.byte	0x00, 0xf0, 0x11, 0x00


	//----- nvinfo : EIATTR_KPARAM_INFO
	.align		4
.L_93:
        /*0048*/ 	.byte	0x04, 0x17
        /*004a*/ 	.short	(.L_95 - .L_94)
.L_94:
        /*004c*/ 	.word	0x00000000
        /*0050*/ 	.short	0x0001
        /*0052*/ 	.short	0x0008
        /*0054*/ 	.byte	0x00, 0xf5, 0x21, 0x00


	//----- nvinfo : EIATTR_KPARAM_INFO
	.align		4
.L_95:
        /*0058*/ 	.byte	0x04, 0x17
        /*005a*/ 	.short	(.L_97 - .L_96)
.L_96:
        /*005c*/ 	.word	0x00000000
        /*0060*/ 	.short	0x0000
        /*0062*/ 	.short	0x0000
        /*0064*/ 	.byte	0x00, 0xf5, 0x21, 0x00


	//----- nvinfo : EIATTR_SPARSE_MMA_MASK
	.align		4
.L_97:
        /*0068*/ 	.byte	0x03, 0x50
        /*006a*/ 	.short	0x0000


	//----- nvinfo : EIATTR_MAXREG_COUNT
	.align		4
        /*006c*/ 	.byte	0x03, 0x1b
        /*006e*/ 	.short	0x00ff


	//----- nvinfo : EIATTR_MERCURY_ISA_VERSION
	.align		4
        /*0070*/ 	.byte	0x03, 0x5f
        /*0072*/ 	.short	0x0101


	//----- nvinfo : EIATTR_VRC_CTA_INIT_COUNT
	.align		4
        /*0074*/ 	.byte	0x02, 0x4a
	.zero		1
	.zero		1


	//----- nvinfo : EIATTR_EXIT_INSTR_OFFSETS
	.align		4
        /*0078*/ 	.byte	0x04, 0x1c
        /*007a*/ 	.short	(.L_99 - .L_98)


	//   ....[0]....
.L_98:
        /*007c*/ 	.word	0x00000120


	//   ....[1]....
        /*0080*/ 	.word	0x00000ad0


	//----- nvinfo : EIATTR_CBANK_PARAM_SIZE
	.align		4
.L_99:
        /*0084*/ 	.byte	0x03, 0x19
        /*0086*/ 	.short	0x0020


	//----- nvinfo : EIATTR_PARAM_CBANK
	.align		4
        /*0088*/ 	.byte	0x04, 0x0a
        /*008a*/ 	.short	(.L_101 - .L_100)
	.align		4
.L_100:
        /*008c*/ 	.word	index@(.nv.constant0._Z17dev_apply_qt_to_aPfS_iiii)
        /*0090*/ 	.short	0x0380
        /*0092*/ 	.short	0x0020


	//----- nvinfo : EIATTR_SW_WAR
	.align		4
.L_101:
        /*0094*/ 	.byte	0x04, 0x36
        /*0096*/ 	.short	(.L_103 - .L_102)
.L_102:
        /*0098*/ 	.word	0x00000008
.L_103:


//--------------------- .nv.info._Z18dev_householder_qrPfiii --------------------------
	.section	.nv.info._Z18dev_householder_qrPfiii,"",@"SHT_CUDA_INFO"
	.sectionflags	@""
	.align	4


	//----- nvinfo : EIATTR_CUDA_API_VERSION
	.align		4
        /*0000*/ 	.byte	0x04, 0x37
        /*0002*/ 	.short	(.L_105 - .L_104)
.L_104:
        /*0004*/ 	.word	0x00000082


	//----- nvinfo : EIATTR_KPARAM_INFO
	.align		4
.L_105:
        /*0008*/ 	.byte	0x04, 0x17
        /*000a*/ 	.short	(.L_107 - .L_106)
.L_106:
        /*000c*/ 	.word	0x00000000
        /*0010*/ 	.short	0x0003
        /*0012*/ 	.short	0x0010
        /*0014*/ 	.byte	0x00, 0xf0, 0x11, 0x00


	//----- nvinfo : EIATTR_KPARAM_INFO
	.align		4
.L_107:
        /*0018*/ 	.byte	0x04, 0x17
        /*001a*/ 	.short	(.L_109 - .L_108)
.L_108:
        /*001c*/ 	.word	0x00000000
        /*0020*/ 	.short	0x0002
        /*0022*/ 	.short	0x000c
        /*0024*/ 	.byte	0x00, 0xf0, 0x11, 0x00


	//----- nvinfo : EIATTR_KPARAM_INFO
	.align		4
.L_109:
        /*0028*/ 	.byte	0x04, 0x17
        /*002a*/ 	.short	(.L_111 - .L_110)
.L_110:
        /*002c*/ 	.word	0x00000000
        /*0030*/ 	.short	0x0001
        /*0032*/ 	.short	0x0008
        /*0034*/ 	.byte	0x00, 0xf0, 0x11, 0x00


	//----- nvinfo : EIATTR_KPARAM_INFO
	.align		4
.L_111:
        /*0038*/ 	.byte	0x04, 0x17
        /*003a*/ 	.short	(.L_113 - .L_112)
.L_112:
        /*003c*/ 	.word	0x00000000
        /*0040*/ 	.short	0x0000
        /*0042*/ 	.short	0x0000
        /*0044*/ 	.byte	0x00, 0xf5, 0x21, 0x00


	//----- nvinfo : EIATTR_SPARSE_MMA_MASK
	.align		4
.L_113:
        /*0048*/ 	.byte	0x03, 0x50
        /*004a*/ 	.short	0x0000


	//----- nvinfo : EIATTR_MAXREG_COUNT
	.align		4
        /*004c*/ 	.byte	0x03, 0x1b
        /*004e*/ 	.short	0x00ff


	//----- nvinfo : EIATTR_EXTERNS
	.align		4
        /*0050*/ 	.byte	0x04, 0x0f
        /*0052*/ 	.short	(.L_115 - .L_114)


	//   ....[0]....
	.align		4
.L_114:
        /*0054*/ 	.word	index@(malloc)


	//   ....[1]....
	.align		4
        /*0058*/ 	.word	index@(free)


	//----- nvinfo : EIATTR_MERCURY_ISA_VERSION
	.align		4
.L_115:
        /*005c*/ 	.byte	0x03, 0x5f
        /*005e*/ 	.short	0x0101


	//----- nvinfo : EIATTR_VRC_CTA_INIT_COUNT
	.align		4
        /*0060*/ 	.byte	0x02, 0x4a
	.zero		1
	.zero		1


	//----- nvinfo : EIATTR_SYSCALL_OFFSETS
	.align		4
        /*0064*/ 	.byte	0x04, 0x46
        /*0066*/ 	.short	(.L_117 - .L_116)


	//   ....[0]....
.L_116:
        /*0068*/ 	.word	0x00000300


	//   ....[1]....
        /*006c*/ 	.word	0x00003d90


	//   ....[2]....
        /*0070*/ 	.word	0x00004970


	//   ....[3]....
        /*0074*/ 	.word	0x00006080


	//   ....[4]....
        /*0078*/ 	.word	0x000060d0


	//   ....[5]....
        /*007c*/ 	.word	0x00006120


	//----- nvinfo : EIATTR_EXIT_INSTR_OFFSETS
	.align		4
.L_117:
        /*0080*/ 	.byte	0x04, 0x1c
        /*0082*/ 	.short	(.L_119 - .L_118)


	//   ....[0]....
.L_118:
        /*0084*/ 	.word	0x00000040


	//   ....[1]....
        /*0088*/ 	.word	0x000001f0


	//   ....[2]....
        /*008c*/ 	.word	0x000061a0


	//----- nvinfo : EIATTR_CRS_STACK_SIZE
	.align		4
.L_119:
        /*0090*/ 	.byte	0x04, 0x1e
        /*0092*/ 	.short	(.L_121 - .L_120)
.L_120:
        /*0094*/ 	.word	0x00000000


	//----- nvinfo : EIATTR_CBANK_PARAM_SIZE
	.align		4
.L_121:
        /*0098*/ 	.byte	0x03, 0x19
        /*009a*/ 	.short	0x0014


	//----- nvinfo : EIATTR_PARAM_CBANK
	.align		4
        /*009c*/ 	.byte	0x04, 0x0a
        /*009e*/ 	.short	(.L_123 - .L_122)
	.align		4
.L_122:
        /*00a0*/ 	.word	index@(.nv.constant0._Z18dev_householder_qrPfiii)
        /*00a4*/ 	.short	0x0380
        /*00a6*/ 	.short	0x0014


	//----- nvinfo : EIATTR_SW_WAR
	.align		4
.L_123:
        /*00a8*/ 	.byte	0x04, 0x36
        /*00aa*/ 	.short	(.L_125 - .L_124)
.L_124:
        /*00ac*/ 	.word	0x00000008
.L_125:


//--------------------- .nv.info._Z27dev_tensorcore_mmult_1_warpPfP6__halfS1_ --------------------------
	.section	.nv.info._Z27dev_tensorcore_mmult_1_warpPfP6__halfS1_,"",@"SHT_CUDA_INFO"
	.sectionflags	@""
	.align	4


	//----- nvinfo : EIATTR_CUDA_API_VERSION
	.align		4
        /*0000*/ 	.byte	0x04, 0x37
        /*0002*/ 	.short	(.L_127 - .L_126)
.L_126:
        /*0004*/ 	.word	0x00000082


	//----- nvinfo : EIATTR_KPARAM_INFO
	.align		4
.L_127:
        /*0008*/ 	.byte	0x04, 0x17
        /*000a*/ 	.short	(.L_129 - .L_128)
.L_128:
        /*000c*/ 	.word	0x00000000
        /*0010*/ 	.short	0x0002
        /*0012*/ 	.short	0x0010
        /*0014*/ 	.byte	0x00, 0xf5, 0x21, 0x00


	//----- nvinfo : EIATTR_KPARAM_INFO
	.align		4
.L_129:
        /*0018*/ 	.byte	0x04, 0x17
        /*001a*/ 	.short	(.L_131 - .L_130)
.L_130:
        /*001c*/ 	.word	0x00000000
        /*0020*/ 	.short	0x0001
        /*0022*/ 	.short	0x0008
        /*0024*/ 	.byte	0x00, 0xf5, 0x21, 0x00


	//----- nvinfo : EIATTR_KPARAM_INFO
	.align		4
.L_131:
        /*0028*/ 	.byte	0x04, 0x17
        /*002a*/ 	.short	(.L_133 - .L_132)
.L_132:
        /*002c*/ 	.word	0x00000000
        /*0030*/ 	.short	0x0000
        /*0032*/ 	.short	0x0000
        /*0034*/ 	.byte	0x00, 0xf5, 0x21, 0x00


	//----- nvinfo : EIATTR_SPARSE_MMA_MASK
	.align		4
.L_133:
        /*0038*/ 	.byte	0x03, 0x50
        /*003a*/ 	.short	0x0000


	//----- nvinfo : EIATTR_WMMA_USED
	.align		4
        /*003c*/ 	.byte	0x01, 0x2b
	.zero		2


	//----- nvinfo : EIATTR_MAXREG_COUNT
	.align		4
        /*0040*/ 	.byte	0x03, 0x1b
        /*0042*/ 	.short	0x00ff


	//----- nvinfo : EIATTR_MERCURY_ISA_VERSION
	.align		4
        /*0044*/ 	.byte	0x03, 0x5f
        /*0046*/ 	.short	0x0101


	//----- nvinfo : EIATTR_VRC_CTA_INIT_COUNT
	.align		4
        /*0048*/ 	.byte	0x02, 0x4a
	.zero		1
	.zero		1


	//----- nvinfo : EIATTR_EXIT_INSTR_OFFSETS
	.align		4
        /*004c*/ 	.byte	0x04, 0x1c
        /*004e*/ 	.short	(.L_135 - .L_134)


	//   ....[0]....
.L_134:
        /*0050*/ 	.word	0x00000210


	//----- nvinfo : EIATTR_CBANK_PARAM_SIZE
	.align		4
.L_135:
        /*0054*/ 	.byte	0x03, 0x19
        /*0056*/ 	.short	0x0018


	//----- nvinfo : EIATTR_PARAM_CBANK
	.align		4
        /*0058*/ 	.byte	0x04, 0x0a
        /*005a*/ 	.short	(.L_137 - .L_136)
	.align		4
.L_136:
        /*005c*/ 	.word	index@(.nv.constant0._Z27dev_tensorcore_mmult_1_warpPfP6__halfS1_)
        /*0060*/ 	.short	0x0380
        /*0062*/ 	.short	0x0018


	//----- nvinfo : EIATTR_SW_WAR
	.align		4
.L_137:
        /*0064*/ 	.byte	0x04, 0x36
        /*0066*/ 	.short	(.L_139 - .L_138)
.L_138:
        /*0068*/ 	.word	0x00000008
.L_139:


//--------------------- .nv.info._Z16shared_mem_mmultPfS_S_iii --------------------------
	.section	.nv.info._Z16shared_mem_mmultPfS_S_iii,"",@"SHT_CUDA_INFO"
	.sectionflags	@""
	.align	4


	//----- nvinfo : EIATTR_CUDA_API_VERSION
	.align		4
        /*0000*/ 	.byte	0x04, 0x37
        /*0002*/ 	.short	(.L_141 - .L_140)
.L_140:
        /*0004*/ 	.word	0x00000082


	//----- nvinfo : EIATTR_KPARAM_INFO
	.align		4
.L_141:
        /*0008*/ 	.byte	0x04, 0x17
        /*000a*/ 	.short	(.L_143 - .L_142)
.L_142:
        /*000c*/ 	.word	0x00000000
        /*0010*/ 	.short	0x0005
        /*0012*/ 	.short	0x0020
        /*0014*/ 	.byte	0x00, 0xf0, 0x11, 0x00


	//----- nvinfo : EIATTR_KPARAM_INFO
	.align		4
.L_143:
        /*0018*/ 	.byte	0x04, 0x17
        /*001a*/ 	.short	(.L_145 - .L_144)
.L_144:
        /*001c*/ 	.word	0x00000000
        /*0020*/ 	.short	0x0004
        /*0022*/ 	.short	0x001c
        /*0024*/ 	.byte	0x00, 0xf0, 0x11, 0x00


	//----- nvinfo : EIATTR_KPARAM_INFO
	.align		4
.L_145:
        /*0028*/ 	.byte	0x04, 0x17
        /*002a*/ 	.short	(.L_147 - .L_146)
.L_146:
        /*002c*/ 	.word	0x00000000
        /*0030*/ 	.short	0x0003
        /*0032*/ 	.short	0x0018
        /*0034*/ 	.byte	0x00, 0xf0, 0x11, 0x00


	//----- nvinfo : EIATTR_KPARAM_INFO
	.align		4
.L_147:
        /*0038*/ 	.byte	0x04, 0x17
        /*003a*/ 	.short	(.L_149 - .L_148)
.L_148:
        /*003c*/ 	.word	0x00000000
        /*0040*/ 	.short	0x0002
        /*0042*/ 	.short	0x0010
        /*0044*/ 	.byte	0x00, 0xf5, 0x21, 0x00


	//----- nvinfo : EIATTR_KPARAM_INFO
	.align		4
.L_149:
        /*0048*/ 	.byte	0x04, 0x17
        /*004a*/ 	.short	(.L_151 - .L_150)
.L_150:
        /*004c*/ 	.word	0x00000000
        /*0050*/ 	.short	0x0001
        /*0052*/ 	.short	0x0008
        /*0054*/ 	.byte	0x00, 0xf5, 0x21, 0x00


	//----- nvinfo : EIATTR_KPARAM_INFO
	.align		4
.L_151:
        /*0058*/ 	.byte	0x04, 0x17
        /*005a*/ 	.short	(.L_153 - .L_152)
.L_152:
        /*005c*/ 	.word	0x00000000
        /*0060*/ 	.short	0x0000
        /*0062*/ 	.short	0x0000
        /*0064*/ 	.byte	0x00, 0xf5, 0x21, 0x00


	//----- nvinfo : EIATTR_SPARSE_MMA_MASK
	.align		4
.L_153:
        /*0068*/ 	.byte	0x03, 0x50
        /*006a*/ 	.short	0x0000


	//----- nvinfo : EIATTR_MAXREG_COUNT
	.align		4
        /*006c*/ 	.byte	0x03, 0x1b
        /*006e*/ 	.short	0x00ff


	//----- nvinfo : EIATTR_NUM_BARRIERS
	.align		4
        /*0070*/ 	.byte	0x02, 0x4c
        /*0072*/ 	.byte	0x01
	.zero		1


	//----- nvinfo : EIATTR_MERCURY_ISA_VERSION
	.align		4
        /*0074*/ 	.byte	0x03, 0x5f
        /*0076*/ 	.short	0x0101


	//----- nvinfo : EIATTR_VRC_CTA_INIT_COUNT
	.align		4
        /*0078*/ 	.byte	0x02, 0x4a
	.zero		1
	.zero		1


	//----- nvinfo : EIATTR_EXIT_INSTR_OFFSETS
	.align		4
        /*007c*/ 	.byte	0x04, 0x1c
        /*007e*/ 	.short	(.L_155 - .L_154)


	//   ....[0]....
.L_154:
        /*0080*/ 	.word	0x00000f00


	//   ....[1]....
        /*0084*/ 	.word	0x00000f50


	//----- nvinfo : EIATTR_CRS_STACK_SIZE
	.align		4
.L_155:
        /*0088*/ 	.byte	0x04, 0x1e
        /*008a*/ 	.short	(.L_157 - .L_156)
.L_156:
        /*008c*/ 	.word	0x00000000


	//----- nvinfo : EIATTR_CBANK_PARAM_SIZE
	.align		4
.L_157:
        /*0090*/ 	.byte	0x03, 0x19
        /*0092*/ 	.short	0x0024


	//----- nvinfo : EIATTR_PARAM_CBANK
	.align		4
        /*0094*/ 	.byte	0x04, 0x0a
        /*0096*/ 	.short	(.L_159 - .L_158)
	.align		4
.L_158:
        /*0098*/ 	.word	index@(.nv.constant0._Z16shared_mem_mmultPfS_S_iii)
        /*009c*/ 	.short	0x0380
        /*009e*/ 	.short	0x0024


	//----- nvinfo : EIATTR_SW_WAR
	.align		4
.L_159:
        /*00a0*/ 	.byte	0x04, 0x36
        /*00a2*/ 	.short	(.L_161 - .L_160)
.L_160:
        /*00a4*/ 	.word	0x00000008
.L_161:


//--------------------- .nv.info._Z16global_mem_mmultPfS_S_iii --------------------------
	.section	.nv.info._Z16global_mem_mmultPfS_S_iii,"",@"SHT_CUDA_INFO"
	.sectionflags	@""
	.align	4


	//----- nvinfo : EIATTR_CUDA_API_VERSION
	.align		4
        /*0000*/ 	.byte	0x04, 0x37
        /*0002*/ 	.short	(.L_163 - .L_162)
.L_162:
        /*0004*/ 	.word	0x00000082


	//----- nvinfo : EIATTR_KPARAM_INFO
	.align		4
.L_163:
        /*0008*/ 	.byte	0x04, 0x17
        /*000a*/ 	.short	(.L_165 - .L_164)
.L_164:
        /*000c*/ 	.word	0x00000000
        /*0010*/ 	.short	0x0005
        /*0012*/ 	.short	0x0020
        /*0014*/ 	.byte	0x00, 0xf0, 0x11, 0x00


	//----- nvinfo : EIATTR_KPARAM_INFO
	.align		4
.L_165:
        /*0018*/ 	.byte	0x04, 0x17
        /*001a*/ 	.short	(.L_167 - .L_166)
.L_166:
        /*001c*/ 	.word	0x00000000
        /*0020*/ 	.short	0x0004
        /*0022*/ 	.short	0x001c
        /*0024*/ 	.byte	0x00, 0xf0, 0x11, 0x00


	//----- nvinfo : EIATTR_KPARAM_INFO
	.align		4
.L_167:
        /*0028*/ 	.byte	0x04, 0x17
        /*002a*/ 	.short	(.L_169 - .L_168)
.L_168:
        /*002c*/ 	.word	0x00000000
        /*0030*/ 	.short	0x0003
        /*0032*/ 	.short	0x0018
        /*0034*/ 	.byte	0x00, 0xf0, 0x11, 0x00


	//----- nvinfo : EIATTR_KPARAM_INFO
	.align		4
.L_169:
        /*0038*/ 	.byte	0x04, 0x17
        /*003a*/ 	.short	(.L_171 - .L_170)
.L_170:
        /*003c*/ 	.word	0x00000000
        /*0040*/ 	.short	0x0002
        /*0042*/ 	.short	0x0010
        /*0044*/ 	.byte	0x00, 0xf5, 0x21, 0x00


	//----- nvinfo : EIATTR_KPARAM_INFO
	.align		4
.L_171:
        /*0048*/ 	.byte	0x04, 0x17
        /*004a*/ 	.short	(.L_173 - .L_172)
.L_172:
        /*004c*/ 	.word	0x00000000
        /*0050*/ 	.short	0x0001
        /*0052*/ 	.short	0x0008
        /*0054*/ 	.byte	0x00, 0xf5, 0x21, 0x00


	//----- nvinfo : EIATTR_KPARAM_INFO
	.align		4
.L_173:
        /*0058*/ 	.byte	0x04, 0x17
        /*005a*/ 	.short	(.L_175 - .L_174)
.L_174:
        /*005c*/ 	.word	0x00000000
        /*0060*/ 	.short	0x0000
        /*0062*/ 	.short	0x0000
        /*0064*/ 	.byte	0x00, 0xf5, 0x21, 0x00


	//----- nvinfo : EIATTR_SPARSE_MMA_MASK
	.align		4
.L_175:
        /*0068*/ 	.byte	0x03, 0x50
        /*006a*/ 	.short	0x0000


	//----- nvinfo : EIATTR_MAXREG_COUNT
	.align		4
        /*006c*/ 	.byte	0x03, 0x1b
        /*006e*/ 	.short	0x00ff


	//----- nvinfo : EIATTR_MERCURY_ISA_VERSION
	.align		4
        /*0070*/ 	.byte	0x03, 0x5f
        /*0072*/ 	.short	0x0101


	//----- nvinfo : EIATTR_VRC_CTA_INIT_COUNT
	.align		4
        /*0074*/ 	.byte	0x02, 0x4a
	.zero		1
	.zero		1


	//----- nvinfo : EIATTR_EXIT_INSTR_OFFSETS
	.align		4
        /*0078*/ 	.byte	0x04, 0x1c
        /*007a*/ 	.short	(.L_177 - .L_176)


	//   ....[0]....
.L_176:
        /*007c*/ 	.word	0x000000d0


	//   ....[1]....
        /*0080*/ 	.word	0x000008f0


	//----- nvinfo : EIATTR_CBANK_PARAM_SIZE
	.align		4
.L_177:
        /*0084*/ 	.byte	0x03, 0x19
        /*0086*/ 	.short	0x0024


	//----- nvinfo : EIATTR_PARAM_CBANK
	.align		4
        /*0088*/ 	.byte	0x04, 0x0a
        /*008a*/ 	.short	(.L_179 - .L_178)
	.align		4
.L_178:
        /*008c*/ 	.word	index@(.nv.constant0._Z16global_mem_mmultPfS_S_iii)
        /*0090*/ 	.short	0x0380
        /*0092*/ 	.short	0x0024


	//----- nvinfo : EIATTR_SW_WAR
	.align		4
.L_179:
        /*0094*/ 	.byte	0x04, 0x36
        /*0096*/ 	.short	(.L_181 - .L_180)
.L_180:
        /*0098*/ 	.word	0x00000008
.L_181:


//--------------------- .nv.callgraph             --------------------------
	.section	.nv.callgraph,"",@"SHT_CUDA_CALLGRAPH"
	.align	4
	.sectionentsize	8
	.align		4
        /*0000*/ 	.word	0x00000000
	.align		4
        /*0004*/ 	.word	0xffffffff
	.align		4
        /*0008*/ 	.word	index@(_Z18dev_householder_qrPfiii)
	.align		4
        /*000c*/ 	.word	index@(free)
	.align		4
        /*0010*/ 	.word	index@(_Z18dev_householder_qrPfiii)
	.align		4
        /*0014*/ 	.word	index@(malloc)
	.align		4
        /*0018*/ 	.word	0x00000000
	.align		4
        /*001c*/ 	.word	0xfffffffe
	.align		4
        /*0020*/ 	.word	0x00000000
	.align		4
        /*0024*/ 	.word	0xfffffffd
	.align		4
        /*0028*/ 	.word	0x00000000
	.align		4
        /*002c*/ 	.word	0xfffffffc


//--------------------- .nv.constant4             --------------------------
	.section	.nv.constant4,"a",@progbits
	.align	8
	.align		8
.nv.constant4:
        /*0000*/ 	.dword	malloc
	.align		8
        /*0008*/ 	.dword	free


//--------------------- .text._Z21dev_apply_qpanel_to_qPfS_ii --------------------------
	.section	.text._Z21dev_apply_qpanel_to_qPfS_ii,"ax",@progbits
	.align	128
        .global         _Z21dev_apply_qpanel_to_qPfS_ii
        .type           _Z21dev_apply_qpanel_to_qPfS_ii,@function
        .size           _Z21dev_apply_qpanel_to_qPfS_ii,(.L_x_195 - _Z21dev_apply_qpanel_to_qPfS_ii)
        .other          _Z21dev_apply_qpanel_to_qPfS_ii,@"STO_CUDA_ENTRY STV_DEFAULT"
_Z21dev_apply_qpanel_to_qPfS_ii:
.text._Z21dev_apply_qpanel_to_qPfS_ii:
[----:B------:R-:W-:Y:S01]  /*0000*/  LDC R1, c[0x0][0x37c] ;  /* 0x0000df00ff017b82 */ /* 0x000fe20000000800 */
[----:B------:R-:W0:Y:S07]  /*0010*/  S2R R5, SR_TID.X ;  /* 0x0000000000057919 */ /* 0x000e2e0000002100 */
[----:B------:R-:W1:Y:S01]  /*0020*/  LDC R3, c[0x0][0x364] ;  /* 0x0000d900ff037b82 */ /* 0x000e620000000800 */
[----:B------:R-:W1:Y:S07]  /*0030*/  S2R R2, SR_TID.Y ;  /* 0x0000000000027919 */ /* 0x000e6e0000002200 */
[----:B------:R-:W0:Y:S08]  /*0040*/  S2UR UR5, SR_CTAID.X ;  /* 0x00000000000579c3 */ /* 0x000e300000002500 */
[----:B------:R-:W0:Y:S08]  /*0050*/  LDC R0, c[0x0][0x360] ;  /* 0x0000d800ff007b82 */ /* 0x000e300000000800 */
[----:B------:R-:W1:Y:S08]  /*0060*/  S2UR UR4, SR_CTAID.Y ;  /* 0x00000000000479c3 */ /* 0x000e700000002600 */
[----:B------:R-:W2:Y:S01]  /*0070*/  LDC.64 R10, c[0x0][0x390] ;  /* 0x0000e400ff0a7b82 */ /* 0x000ea20000000a00 */
[----:B0-----:R-:W-:-:S02]  /*0080*/  IMAD R0, R0, UR5, R5 ;  /* 0x0000000500007c24 */ /* 0x001fc4000f8e0205 */
[----:B-1----:R-:W-:-:S03]  /*0090*/  IMAD R3, R3, UR4, R2 ;  /* 0x0000000403037c24 */ /* 0x002fc6000f8e0202 */
[----:B--2---:R-:W-:-:S04]  /*00a0*/  IADD3 R2, PT, PT, R0, R11, RZ ;  /* 0x0000000b00027210 */ /* 0x004fc80007ffe0ff */
[----:B------:R-:W-:Y:S02]  /*00b0*/  ISETP.GE.AND P0, PT, R2, R11, PT ;  /* 0x0000000b0200720c */ /* 0x000fe40003f06270 */
[----:B------:R-:W-:-:S04]  /*00c0*/  VIMNMX R5, PT, PT, R3, R2, !PT ;  /* 0x0000000203057248 */ /* 0x000fc80007fe0100 */
[----:B------:R-:W-:-:S13]  /*00d0*/  ISETP.GE.OR P0, PT, R5, R10, !P0 ;  /* 0x0000000a0500720c */ /* 0x000fda0004706670 */
[----:B------:R-:W-:Y:S05]  /*00e0*/  @P0 EXIT ;  /* 0x000000000000094d */ /* 0x000fea0003800000 */
[----:B------:R-:W-:Y:S01]  /*00f0*/  IADD3 R5, PT, PT, -R11, R10, RZ ;  /* 0x0000000a0b057210 */ /* 0x000fe20007ffe1ff */
[----:B------:R-:W0:Y:S01]  /*0100*/  LDCU.64 UR4, c[0x0][0x358] ;  /* 0x00006b00ff0477ac */ /* 0x000e220008000a00 */
[----:B------:R-:W-:Y:S02]  /*0110*/  HFMA2 R8, -RZ, RZ, 0, 0 ;  /* 0x00000000ff087431 */ /* 0x000fe400000001ff */
[----:B------:R-:W-:-:S13]  /*0120*/  ISETP.GE.AND P0, PT, R5, 0x1, PT ;  /* 0x000000010500780c */ /* 0x000fda0003f06270 */
[----:B------:R-:W-:Y:S05]  /*0130*/  @!P0 BRA `(.L_x_0) ;  /* 0x0000000400b48947 */ /* 0x000fea0003800000 */
[-C--:B------:R-:W-:Y:S02]  /*0140*/  IADD3 R6, PT, PT, R11, -R10.reuse, RZ ;  /* 0x8000000a0b067210 */ /* 0x080fe40007ffe0ff */
[----:B------:R-:W-:Y:S02]  /*0150*/  LOP3.LUT R4, R5, 0x7, RZ, 0xc0, !PT ;  /* 0x0000000705047812 */ /* 0x000fe400078ec0ff */
[----:B------:R-:W-:Y:S01]  /*0160*/  ISETP.GT.U32.AND P1, PT, R6, -0x8, PT ;  /* 0xfffffff80600780c */ /* 0x000fe20003f24070 */
[----:B------:R-:W-:Y:S01]  /*0170*/  IMAD R6, R3, R10, R11 ;  /* 0x0000000a03067224 */ /* 0x000fe200078e020b */
[----:B------:R-:W-:Y:S02]  /*0180*/  ISETP.NE.AND P0, PT, R4, RZ, PT ;  /* 0x000000ff0400720c */ /* 0x000fe40003f05270 */
[----:B------:R-:W-:Y:S02]  /*0190*/  MOV R8, RZ ;  /* 0x000000ff00087202 */ /* 0x000fe40000000f00 */
[----:B------:R-:W-:-:S07]  /*01a0*/  MOV R7, RZ ;  /* 0x000000ff00077202 */ /* 0x000fce0000000f00 */
[----:B------:R-:W-:Y:S05]  /*01b0*/  @P1 BRA `(.L_x_1) ;  /* 0x0000000000bc1947 */ /* 0x000fea0003800000 */
[----:B------:R-:W-:Y:S02]  /*01c0*/  SHF.L.U32 R13, R11, 0x3, RZ ;  /* 0x000000030b0d7819 */ /* 0x000fe400000006ff */
[----:B------:R-:W-:Y:S02]  /*01d0*/  LOP3.LUT R7, R5, 0x7ffffff8, RZ, 0xc0, !PT ;  /* 0x7ffffff805077812 */ /* 0x000fe400078ec0ff */
[----:B------:R-:W-:Y:S02]  /*01e0*/  MOV R8, RZ ;  /* 0x000000ff00087202 */ /* 0x000fe40000000f00 */
[----:B------:R-:W-:Y:S02]  /*01f0*/  MOV R11, R6 ;  /* 0x00000006000b7202 */ /* 0x000fe40000000f00 */
[----:B------:R-:W-:Y:S02]  /*0200*/  MOV R9, R0 ;  /* 0x0000000000097202 */ /* 0x000fe40000000f00 */
[----:B------:R-:W-:-:S02]  /*0210*/  LEA R26, R10, -R13, 0x3 ;  /* 0x8000000d0a1a7211 */ /* 0x000fc400078e18ff */
[----:B------:R-:W-:-:S07]  /*0220*/  IADD3 R20, PT, PT, -R7, RZ, RZ ;  /* 0x000000ff07147210 */ /* 0x000fce0007ffe1ff */
.L_x_2:
[----:B------:R-:W1:Y:S08]  /*0230*/  LDC.64 R22, c[0x0][0x388] ;  /* 0x0000e200ff167b82 */ /* 0x000e700000000a00 */
[----:B------:R-:W2:Y:S01]  /*0240*/  LDC.64 R12, c[0x0][0x380] ;  /* 0x0000e000ff0c7b82 */ /* 0x000ea20000000a00 */
[----:B-1----:R-:W-:-:S05]  /*0250*/  IMAD.WIDE R22, R9, 0x4, R22 ;  /* 0x0000000409167825 */ /* 0x002fca00078e0216 */
[----:B0-----:R0:W3:Y:S01]  /*0260*/  LDG.E R21, desc[UR4][R22.64] ;  /* 0x0000000416157981 */ /* 0x0010e2000c1e1900 */
[----:B--2---:R-:W-:-:S04]  /*0270*/  IMAD.WIDE R12, R11, 0x4, R12 ;  /* 0x000000040b0c7825 */ /* 0x004fc800078e020c */
[C---:B------:R-:W-:Y:S01]  /*0280*/  IMAD.WIDE.U32 R24, R5.reuse, 0x4, R22 ;  /* 0x0000000405187825 */ /* 0x040fe200078e0016 */
[----:B------:R-:W3:Y:S04]  /*0290*/  LDG.E R29, desc[UR4][R12.64] ;  /* 0x000000040c1d7981 */ /* 0x000ee8000c1e1900 */
[----:B------:R-:W2:Y:S04]  /*02a0*/  LDG.E R28, desc[UR4][R12.64+0x4] ;  /* 0x000004040c1c7981 */ /* 0x000ea8000c1e1900 */
[----:B------:R-:W2:Y:S01]  /*02b0*/  LDG.E R27, desc[UR4][R24.64] ;  /* 0x00000004181b7981 */ /* 0x000ea2000c1e1900 */
[----:B------:R-:W-:-:S04]  /*02c0*/  IMAD.WIDE.U32 R16, R5, 0x4, R24 ;  /* 0x0000000405107825 */ /* 0x000fc800078e0018 */
[C---:B------:R-:W-:Y:S01]  /*02d0*/  IMAD.WIDE.U32 R14, R5.reuse, 0x4, R16 ;  /* 0x00000004050e7825 */ /* 0x040fe200078e0010 */
[----:B------:R1:W4:Y:S03]  /*02e0*/  LDG.E R24, desc[UR4][R16.64] ;  /* 0x0000000410187981 */ /* 0x000326000c1e1900 */
[C---:B------:R-:W-:Y:S02]  /*02f0*/  IMAD.WIDE.U32 R18, R5.reuse, 0x4, R14 ;  /* 0x0000000405127825 */ /* 0x040fe400078e000e */
[----:B------:R-:W5:Y:S02]  /*0300*/  LDG.E R14, desc[UR4][R14.64] ;  /* 0x000000040e0e7981 */ /* 0x000f64000c1e1900 */
[----:B0-----:R-:W-:-:S05]  /*0310*/  IMAD.WIDE.U32 R22, R5, 0x4, R18 ;  /* 0x0000000405167825 */ /* 0x001fca00078e0012 */
[----:B------:R-:W5:Y:S04]  /*0320*/  LDG.E R25, desc[UR4][R22.64] ;  /* 0x0000000416197981 */ /* 0x000f68000c1e1900 */
[----:B------:R-:W4:Y:S01]  /*0330*/  LDG.E R15, desc[UR4][R12.64+0x8] ;  /* 0x000008040c0f7981 */ /* 0x000f22000c1e1900 */
[----:B-1----:R-:W-:-:S03]  /*0340*/  IMAD.WIDE.U32 R16, R5, 0x4, R22 ;  /* 0x0000000405107825 */ /* 0x002fc600078e0016 */
[----:B------:R-:W5:Y:S04]  /*0350*/  LDG.E R22, desc[UR4][R12.64+0x14] ;  /* 0x000014040c167981 */ /* 0x000f68000c1e1900 */
[----:B------:R-:W5:Y:S01]  /*0360*/  LDG.E R23, desc[UR4][R12.64+0x1c] ;  /* 0x00001c040c177981 */ /* 0x000f62000c1e1900 */
[----:B---3--:R-:W-:-:S03]  /*0370*/  FFMA R29, R29, R21, R8 ;  /* 0x000000151d1d7223 */ /* 0x008fc60000000008 */
[----:B------:R-:W5:Y:S04]  /*0380*/  LDG.E R21, desc[UR4][R12.64+0xc] ;  /* 0x00000c040c157981 */ /* 0x000f68000c1e1900 */
[----:B------:R0:W3:Y:S01]  /*0390*/  LDG.E R8, desc[UR4][R18.64] ;  /* 0x0000000412087981 */ /* 0x0000e2000c1e1900 */
[----:B--2---:R-:W-:-:S03]  /*03a0*/  FFMA R28, R28, R27, R29 ;  /* 0x0000001b1c1c7223 */ /* 0x004fc6000000001d */
[----:B------:R-:W3:Y:S04]  /*03b0*/  LDG.E R27, desc[UR4][R12.64+0x10] ;  /* 0x000010040c1b7981 */ /* 0x000ee8000c1e1900 */
[----:B------:R-:W2:Y:S01]  /*03c0*/  LDG.E R29, desc[UR4][R12.64+0x18] ;  /* 0x000018040c1d7981 */ /* 0x000ea2000c1e1900 */
[----:B0-----:R-:W-:-:S06]  /*03d0*/  IMAD.WIDE.U32 R18, R5, 0x4, R16 ;  /* 0x0000000405127825 */ /* 0x001fcc00078e0010 */
[----:B------:R-:W2:Y:S04]  /*03e0*/  LDG.E R18, desc[UR4][R18.64] ;  /* 0x0000000412127981 */ /* 0x000ea8000c1e1900 */
[----:B------:R-:W2:Y:S01]  /*03f0*/  LDG.E R12, desc[UR4][R16.64] ;  /* 0x00000004100c7981 */ /* 0x000ea2000c1e1900 */
[----:B------:R-:W-:-:S04]  /*0400*/  IADD3 R20, PT, PT, R20, 0x8, RZ ;  /* 0x0000000814147810 */ /* 0x000fc80007ffe0ff */
[----:B------:R-:W-:Y:S01]  /*0410*/  ISETP.NE.AND P1, PT, R20, RZ, PT ;  /* 0x000000ff1400720c */ /* 0x000fe20003f25270 */
[----:B----4-:R-:W-:Y:S01]  /*0420*/  FFMA R24, R15, R24, R28 ;  /* 0x000000180f187223 */ /* 0x010fe2000000001c */
[----:B------:R-:W-:Y:S02]  /*0430*/  IADD3 R11, PT, PT, R11, 0x8, RZ ;  /* 0x000000080b0b7810 */ /* 0x000fe40007ffe0ff */
[----:B------:R-:W-:Y:S01]  /*0440*/  IADD3 R9, PT, PT, R26, R9, RZ ;  /* 0x000000091a097210 */ /* 0x000fe20007ffe0ff */
[----:B-----5:R-:W-:-:S04]  /*0450*/  FFMA R14, R21, R14, R24 ;  /* 0x0000000e150e7223 */ /* 0x020fc80000000018 */
[----:B---3--:R-:W-:-:S04]  /*0460*/  FFMA R27, R27, R8, R14 ;  /* 0x000000081b1b7223 */ /* 0x008fc8000000000e */
[----:B------:R-:W-:-:S04]  /*0470*/  FFMA R22, R22, R25, R27 ;  /* 0x0000001916167223 */ /* 0x000fc8000000001b */
[----:B--2---:R-:W-:-:S04]  /*0480*/  FFMA R22, R29, R12, R22 ;  /* 0x0000000c1d167223 */ /* 0x004fc80000000016 */
[----:B------:R-:W-:Y:S01]  /*0490*/  FFMA R8, R23, R18, R22 ;  /* 0x0000001217087223 */ /* 0x000fe20000000016 */
[----:B------:R-:W-:Y:S06]  /*04a0*/  @P1 BRA `(.L_x_2) ;  /* 0xfffffffc00601947 */ /* 0x000fec000383ffff */
.L_x_1:
[----:B------:R-:W-:Y:S05]  /*04b0*/  @!P0 BRA `(.L_x_0) ;  /* 0x0000000000d48947 */ /* 0x000fea0003800000 */
[----:B------:R-:W-:Y:S02]  /*04c0*/  ISETP.GE.U32.AND P0, PT, R4, 0x4, PT ;  /* 0x000000040400780c */ /* 0x000fe40003f06070 */
[----:B------:R-:W-:-:S04]  /*04d0*/  LOP3.LUT R11, R5, 0x3, RZ, 0xc0, !PT ;  /* 0x00000003050b7812 */ /* 0x000fc800078ec0ff */
[----:B------:R-:W-:-:S07]  /*04e0*/  ISETP.NE.AND P1, PT, R11, RZ, PT ;  /* 0x000000ff0b00720c */ /* 0x000fce0003f25270 */
[----:B------:R-:W-:Y:S06]  /*04f0*/  @!P0 BRA `(.L_x_3) ;  /* 0x0000000000588947 */ /* 0x000fec0003800000 */
[----:B------:R-:W1:Y:S01]  /*0500*/  LDC.64 R20, c[0x0][0x388] ;  /* 0x0000e200ff147b82 */ /* 0x000e620000000a00 */
[-C--:B------:R-:W-:Y:S01]  /*0510*/  IMAD R15, R5, R7.reuse, R0 ;  /* 0x00000007050f7224 */ /* 0x080fe200078e0200 */
[----:B------:R-:W-:-:S06]  /*0520*/  IADD3 R9, PT, PT, R6, R7, RZ ;  /* 0x0000000706097210 */ /* 0x000fcc0007ffe0ff */
[----:B------:R-:W2:Y:S01]  /*0530*/  LDC.64 R12, c[0x0][0x380] ;  /* 0x0000e000ff0c7b82 */ /* 0x000ea20000000a00 */
[----:B-1----:R-:W-:-:S04]  /*0540*/  IMAD.WIDE R20, R15, 0x4, R20 ;  /* 0x000000040f147825 */ /* 0x002fc800078e0214 */
[----:B------:R-:W-:Y:S02]  /*0550*/  IMAD.WIDE.U32 R14, R5, 0x4, R20 ;  /* 0x00000004050e7825 */ /* 0x000fe400078e0014 */
[----:B0-----:R-:W3:Y:S02]  /*0560*/  LDG.E R20, desc[UR4][R20.64] ;  /* 0x0000000414147981 */ /* 0x001ee4000c1e1900 */
[----:B--2---:R-:W-:-:S04]  /*0570*/  IMAD.WIDE R12, R9, 0x4, R12 ;  /* 0x00000004090c7825 */ /* 0x004fc800078e020c */
[C---:B------:R-:W-:Y:S01]  /*0580*/  IMAD.WIDE.U32 R16, R5.reuse, 0x4, R14 ;  /* 0x0000000405107825 */ /* 0x040fe200078e000e */
[----:B------:R-:W3:Y:S04]  /*0590*/  LDG.E R9, desc[UR4][R12.64] ;  /* 0x000000040c097981 */ /* 0x000ee8000c1e1900 */
[----:B------:R-:W2:Y:S01]  /*05a0*/  LDG.E R14, desc[UR4][R14.64] ;  /* 0x000000040e0e7981 */ /* 0x000ea2000c1e1900 */
[----:B------:R-:W-:-:S03]  /*05b0*/  IMAD.WIDE.U32 R18, R5, 0x4, R16 ;  /* 0x0000000405127825 */ /* 0x000fc600078e0010 */
[----:B------:R-:W2:Y:S04]  /*05c0*/  LDG.E R4, desc[UR4][R12.64+0x4] ;  /* 0x000004040c047981 */ /* 0x000ea8000c1e1900 */
[----:B------:R-:W4:Y:S04]  /*05d0*/  LDG.E R22, desc[UR4][R16.64] ;  /* 0x0000000410167981 */ /* 0x000f28000c1e1900 */
[----:B------:R-:W4:Y:S04]  /*05e0*/  LDG.E R23, desc[UR4][R12.64+0x8] ;  /* 0x000008040c177981 */ /* 0x000f28000c1e1900 */
[----:B------:R-:W5:Y:S04]  /*05f0*/  LDG.E R25, desc[UR4][R12.64+0xc] ;  /* 0x00000c040c197981 */ /* 0x000f68000c1e1900 */
[----:B------:R-:W5:Y:S01]  /*0600*/  LDG.E R18, desc[UR4][R18.64] ;  /* 0x0000000412127981 */ /* 0x000f62000c1e1900 */
[----:B------:R-:W-:Y:S01]  /*0610*/  IADD3 R7, PT, PT, R7, 0x4, RZ ;  /* 0x0000000407077810 */ /* 0x000fe20007ffe0ff */
[----:B---3--:R-:W-:-:S04]  /*0620*/  FFMA R9, R9, R20, R8 ;  /* 0x0000001409097223 */ /* 0x008fc80000000008 */
[----:B--2---:R-:W-:-:S04]  /*0630*/  FFMA R4, R4, R14, R9 ;  /* 0x0000000e04047223 */ /* 0x004fc80000000009 */
[----:B----4-:R-:W-:-:S04]  /*0640*/  FFMA R4, R23, R22, R4 ;  /* 0x0000001617047223 */ /* 0x010fc80000000004 */
[----:B-----5:R-:W-:-:S07]  /*0650*/  FFMA R8, R25, R18, R4 ;  /* 0x0000001219087223 */ /* 0x020fce0000000004 */
.L_x_3:
[----:B------:R-:W-:Y:S05]  /*0660*/  @!P1 BRA `(.L_x_0) ;  /* 0x0000000000689947 */ /* 0x000fea0003800000 */
[----:B------:R-:W1:Y:S01]  /*0670*/  LDC.64 R16, c[0x0][0x388] ;  /* 0x0000e200ff107b82 */ /* 0x000e620000000a00 */
[----:B------:R-:W-:Y:S02]  /*0680*/  ISETP.NE.AND P0, PT, R11, 0x1, PT ;  /* 0x000000010b00780c */ /* 0x000fe40003f05270 */
[----:B------:R-:W-:-:S04]  /*0690*/  LOP3.LUT R4, R5, 0x1, RZ, 0xc0, !PT ;  /* 0x0000000105047812 */ /* 0x000fc800078ec0ff */
[----:B------:R-:W-:Y:S01]  /*06a0*/  ISETP.NE.U32.AND P1, PT, R4, 0x1, PT ;  /* 0x000000010400780c */ /* 0x000fe20003f25070 */
[----:B------:R-:W2:Y:S06]  /*06b0*/  LDC.64 R18, c[0x0][0x380] ;  /* 0x0000e000ff127b82 */ /* 0x000eac0000000a00 */
[-C--:B------:R-:W-:Y:S01]  /*06c0*/  @P0 IMAD R11, R5, R7.reuse, R0 ;  /* 0x00000007050b0224 */ /* 0x080fe200078e0200 */
[----:B------:R-:W-:Y:S01]  /*06d0*/  @P0 IADD3 R9, PT, PT, R6, R7, RZ ;  /* 0x0000000706090210 */ /* 0x000fe20007ffe0ff */
[----:B------:R-:W3:Y:S01]  /*06e0*/  LDC.64 R12, c[0x0][0x380] ;  /* 0x0000e000ff0c7b82 */ /* 0x000ee20000000a00 */
[----:B------:R-:W-:-:S07]  /*06f0*/  @P0 IADD3 R7, PT, PT, R7, 0x2, RZ ;  /* 0x0000000207070810 */ /* 0x000fce0007ffe0ff */
[----:B------:R-:W4:Y:S01]  /*0700*/  LDC.64 R14, c[0x0][0x388] ;  /* 0x0000e200ff0e7b82 */ /* 0x000f220000000a00 */
[----:B-1----:R-:W-:-:S04]  /*0710*/  @P0 IMAD.WIDE R16, R11, 0x4, R16 ;  /* 0x000000040b100825 */ /* 0x002fc800078e0210 */
[----:B--2---:R-:W-:Y:S01]  /*0720*/  @P0 IMAD.WIDE R18, R9, 0x4, R18 ;  /* 0x0000000409120825 */ /* 0x004fe200078e0212 */
[----:B------:R-:W-:-:S03]  /*0730*/  @!P1 IADD3 R9, PT, PT, R6, R7, RZ ;  /* 0x0000000706099210 */ /* 0x000fc60007ffe0ff */
[C---:B------:R-:W-:Y:S01]  /*0740*/  @!P1 IMAD R7, R5.reuse, R7, R0 ;  /* 0x0000000705079224 */ /* 0x040fe200078e0200 */
[----:B0-----:R-:W2:Y:S01]  /*0750*/  @P0 LDG.E R11, desc[UR4][R18.64] ;  /* 0x00000004120b0981 */ /* 0x001ea2000c1e1900 */
[----:B------:R-:W-:-:S03]  /*0760*/  @P0 IMAD.WIDE.U32 R4, R5, 0x4, R16 ;  /* 0x0000000405040825 */ /* 0x000fc600078e0010 */
[----:B------:R-:W2:Y:S01]  /*0770*/  @P0 LDG.E R0, desc[UR4][R16.64] ;  /* 0x0000000410000981 */ /* 0x000ea2000c1e1900 */
[----:B---3--:R-:W-:-:S03]  /*0780*/  @!P1 IMAD.WIDE R12, R9, 0x4, R12 ;  /* 0x00000004090c9825 */ /* 0x008fc600078e020c */
[----:B------:R-:W3:Y:S01]  /*0790*/  @P0 LDG.E R21, desc[UR4][R18.64+0x4] ;  /* 0x0000040412150981 */ /* 0x000ee2000c1e1900 */
[----:B----4-:R-:W-:-:S03]  /*07a0*/  @!P1 IMAD.WIDE R14, R7, 0x4, R14 ;  /* 0x00000004070e9825 */ /* 0x010fc600078e020e */
[----:B------:R-:W3:Y:S04]  /*07b0*/  @P0 LDG.E R4, desc[UR4][R4.64] ;  /* 0x0000000404040981 */ /* 0x000ee8000c1e1900 */
[----:B------:R-:W4:Y:S04]  /*07c0*/  @!P1 LDG.E R13, desc[UR4][R12.64] ;  /* 0x000000040c0d9981 */ /* 0x000f28000c1e1900 */
[----:B------:R-:W4:Y:S01]  /*07d0*/  @!P1 LDG.E R14, desc[UR4][R14.64] ;  /* 0x000000040e0e9981 */ /* 0x000f22000c1e1900 */
[----:B--2---:R-:W-:-:S04]  /*07e0*/  @P0 FFMA R0, R11, R0, R8 ;  /* 0x000000000b000223 */ /* 0x004fc80000000008 */
[----:B---3--:R-:W-:-:S04]  /*07f0*/  @P0 FFMA R8, R21, R4, R0 ;  /* 0x0000000415080223 */ /* 0x008fc80000000000 */
[----:B----4-:R-:W-:-:S07]  /*0800*/  @!P1 FFMA R8, R13, R14, R8 ;  /* 0x0000000e0d089223 */ /* 0x010fce0000000008 */
.L_x_0:
[----:B------:R-:W1:Y:S01]  /*0810*/  LDC.64 R4, c[0x0][0x380] ;  /* 0x0000e000ff047b82 */ /* 0x000e620000000a00 */
[----:B------:R-:W-:-:S04]  /*0820*/  IMAD R3, R3, R10, R2 ;  /* 0x0000000a03037224 */ /* 0x000fc800078e0202 */
[----:B-1----:R-:W-:-:S05]  /*0830*/  IMAD.WIDE R2, R3, 0x4, R4 ;  /* 0x0000000403027825 */ /* 0x002fca00078e0204 */
[----:B0-----:R-:W-:Y:S01]  /*0840*/  STG.E desc[UR4][R2.64], R8 ;  /* 0x0000000802007986 */ /* 0x001fe2000c101904 */
[----:B------:R-:W-:Y:S05]  /*0850*/  EXIT ;  /* 0x000000000000794d */ /* 0x000fea0003800000 */
.L_x_4:
[----:B------:R-:W-:-:S00]  /*0860*/  BRA `(.L_x_4) ;  /* 0xfffffffc00fc7947 */ /* 0x000fc0000383ffff */
[----:B------:R-:W-:-:S00]  /*0870*/  NOP ;  /* 0x0000000000007918 */ /* 0x000fc00000000000 */
        /* <DEDUP_REMOVED lines=8> */
.L_x_195:


//--------------------- .text._Z33dev_apply_qt_to_a_tensorcore_gmemP6__halfS0_iiii --------------------------
	.section	.text._Z33dev_apply_qt_to_a_tensorcore_gmemP6__halfS0_iiii,"ax",@progbits
	.align	128
        .global         _Z33dev_apply_qt_to_a_tensorcore_gmemP6__halfS0_iiii
        .type           _Z33dev_apply_qt_to_a_tensorcore_gmemP6__halfS0_iiii,@function
        .size           _Z33dev_apply_qt_to_a_tensorcore_gmemP6__halfS0_iiii,(.L_x_196 - _Z33dev_apply_qt_to_a_tensorcore_gmemP6__halfS0_iiii)
        .other          _Z33dev_apply_qt_to_a_tensorcore_gmemP6__halfS0_iiii,@"STO_CUDA_ENTRY STV_DEFAULT"
_Z33dev_apply_qt_to_a_tensorcore_gmemP6__halfS0_iiii:
.text._Z33dev_apply_qt_to_a_tensorcore_gmemP6__halfS0_iiii:
[----:B------:R-:W-:Y:S01]  /*0000*/  LDC R1, c[0x0][0x37c] ;  /* 0x0000df00ff017b82 */ /* 0x000fe20000000800 */
[----:B------:R-:W-:Y:S05]  /*0010*/  EXIT ;  /* 0x000000000000794d */ /* 0x000fea0003800000 */
.L_x_5:
        /* <DEDUP_REMOVED lines=14> */
.L_x_196:


//--------------------- .text._Z17dev_apply_qt_to_aPfS_iiii --------------------------
	.section	.text._Z17dev_apply_qt_to_aPfS_iiii,"ax",@progbits
	.align	128
        .global         _Z17dev_apply_qt_to_aPfS_iiii
        .type           _Z17dev_apply_qt_to_aPfS_iiii,@function
        .size           _Z17dev_apply_qt_to_aPfS_iiii,(.L_x_197 - _Z17dev_apply_qt_to_aPfS_iiii)
        .other          _Z17dev_apply_qt_to_aPfS_iiii,@"STO_CUDA_ENTRY STV_DEFAULT"
_Z17dev_apply_qt_to_aPfS_iiii:
.text._Z17dev_apply_qt_to_aPfS_iiii:
[----:B------:R-:W-:Y:S01]  /*0000*/  LDC R1, c[0x0][0x37c] ;  /* 0x0000df00ff017b82 */ /* 0x000fe20000000800 */
[----:B------:R-:W0:Y:S07]  /*0010*/  S2R R0, SR_TID.X ;  /* 0x0000000000007919 */ /* 0x000e2e0000002100 */
[----:B------:R-:W1:Y:S01]  /*0020*/  S2UR UR4, SR_CTAID.Y ;  /* 0x00000000000479c3 */ /* 0x000e620000002600 */
[----:B------:R-:W1:Y:S01]  /*0030*/  LDCU UR5, c[0x0][0x364] ;  /* 0x00006c80ff0577ac */ /* 0x000e620008000800 */
[----:B------:R-:W2:Y:S06]  /*0040*/  S2R R9, SR_TID.Y ;  /* 0x0000000000097919 */ /* 0x000eac0000002200 */
[----:B------:R-:W0:Y:S08]  /*0050*/  S2UR UR6, SR_CTAID.X ;  /* 0x00000000000679c3 */ /* 0x000e300000002500 */
[----:B------:R-:W0:Y:S08]  /*0060*/  LDC R5, c[0x0][0x360] ;  /* 0x0000d800ff057b82 */ /* 0x000e300000000800 */
[----:B------:R-:W3:Y:S01]  /*0070*/  LDC.64 R6, c[0x0][0x398] ;  /* 0x0000e600ff067b82 */ /* 0x000ee20000000a00 */
[----:B-1----:R-:W-:-:S07]  /*0080*/  UIMAD UR4, UR4, UR5, URZ ;  /* 0x00000005040472a4 */ /* 0x002fce000f8e02ff */
[----:B------:R-:W1:Y:S01]  /*0090*/  LDC.64 R10, c[0x0][0x390] ;  /* 0x0000e400ff0a7b82 */ /* 0x000e620000000a00 */
[----:B--2---:R-:W-:Y:S01]  /*00a0*/  IADD3 R3, PT, PT, R9, UR4, RZ ;  /* 0x0000000409037c10 */ /* 0x004fe2000fffe0ff */
[----:B0-----:R-:W-:-:S05]  /*00b0*/  IMAD R5, R5, UR6, R0 ;  /* 0x0000000605057c24 */ /* 0x001fca000f8e0200 */
[----:B---3--:R-:W-:Y:S02]  /*00c0*/  IADD3 R0, PT, PT, R5, R6, RZ ;  /* 0x0000000605007210 */ /* 0x008fe40007ffe0ff */
[----:B------:R-:W-:Y:S02]  /*00d0*/  IADD3 R2, PT, PT, R3, R7, RZ ;  /* 0x0000000703027210 */ /* 0x000fe40007ffe0ff */
[----:B-1----:R-:W-:-:S04]  /*00e0*/  ISETP.GE.AND P0, PT, R0, R11, PT ;  /* 0x0000000b0000720c */ /* 0x002fc80003f06270 */
[----:B------:R-:W-:-:S04]  /*00f0*/  ISETP.GE.OR P0, PT, R2, R10, P0 ;  /* 0x0000000a0200720c */ /* 0x000fc80000706670 */
[----:B------:R-:W-:-:S04]  /*0100*/  ISETP.LT.OR P0, PT, R2, R7, P0 ;  /* 0x000000070200720c */ /* 0x000fc80000701670 */
[----:B------:R-:W-:-:S13]  /*0110*/  ISETP.LT.OR P0, PT, R0, R6, P0 ;  /* 0x000000060000720c */ /* 0x000fda0000701670 */
[----:B------:R-:W-:Y:S05]  /*0120*/  @P0 EXIT ;  /* 0x000000000000094d */ /* 0x000fea0003800000 */
[----:B------:R-:W-:Y:S01]  /*0130*/  IADD3 R4, PT, PT, -R7, R10, RZ ;  /* 0x0000000a07047210 */ /* 0x000fe20007ffe1ff */
[----:B------:R-:W0:Y:S01]  /*0140*/  LDCU.64 UR6, c[0x0][0x358] ;  /* 0x00006b00ff0677ac */ /* 0x000e220008000a00 */
[----:B------:R-:W-:Y:S02]  /*0150*/  HFMA2 R18, -RZ, RZ, 0, 0 ;  /* 0x00000000ff127431 */ /* 0x000fe400000001ff */
[----:B------:R-:W-:-:S13]  /*0160*/  ISETP.GE.AND P0, PT, R4, 0x1, PT ;  /* 0x000000010400780c */ /* 0x000fda0003f06270 */
[----:B------:R-:W-:Y:S05]  /*0170*/  @!P0 BRA `(.L_x_6) ;  /* 0x0000000800448947 */ /* 0x000fea0003800000 */
[----:B------:R-:W-:Y:S02]  /*0180*/  IADD3 R6, PT, PT, R7, -R10, RZ ;  /* 0x8000000a07067210 */ /* 0x000fe40007ffe0ff */
[----:B------:R-:W-:Y:S02]  /*0190*/  LOP3.LUT R5, R4, 0x7, RZ, 0xc0, !PT ;  /* 0x0000000704057812 */ /* 0x000fe400078ec0ff */
[----:B------:R-:W-:Y:S02]  /*01a0*/  ISETP.GT.U32.AND P1, PT, R6, -0x8, PT ;  /* 0xfffffff80600780c */ /* 0x000fe40003f24070 */
[----:B------:R-:W-:Y:S02]  /*01b0*/  ISETP.NE.AND P0, PT, R5, RZ, PT ;  /* 0x000000ff0500720c */ /* 0x000fe40003f05270 */
[----:B------:R-:W-:Y:S02]  /*01c0*/  MOV R18, RZ ;  /* 0x000000ff00127202 */ /* 0x000fe40000000f00 */
[----:B------:R-:W-:-:S07]  /*01d0*/  MOV R6, RZ ;  /* 0x000000ff00067202 */ /* 0x000fce0000000f00 */
[----:B------:R-:W-:Y:S05]  /*01e0*/  @P1 BRA `(.L_x_7) ;  /* 0x0000000400301947 */ /* 0x000fea0003800000 */
[C---:B------:R-:W-:Y:S01]  /*01f0*/  IADD3 R6, PT, PT, R10.reuse, UR4, R9 ;  /* 0x000000040a067c10 */ /* 0x040fe2000fffe009 */
[C-C-:B------:R-:W-:Y:S01]  /*0200*/  IMAD R13, R10.reuse, 0x3, R3.reuse ;  /* 0x000000030a0d7824 */ /* 0x140fe200078e0203 */
[C---:B------:R-:W-:Y:S01]  /*0210*/  SHF.L.U32 R9, R7.reuse, 0x3, RZ ;  /* 0x0000000307097819 */ /* 0x040fe200000006ff */
[C-C-:B------:R-:W-:Y:S01]  /*0220*/  IMAD R27, R10.reuse, 0x5, R3.reuse ;  /* 0x000000050a1b7824 */ /* 0x140fe200078e0203 */
[----:B------:R-:W-:Y:S01]  /*0230*/  IADD3 R12, PT, PT, -R7, RZ, RZ ;  /* 0x000000ff070c7210 */ /* 0x000fe20007ffe1ff */
[----:B------:R-:W-:Y:S01]  /*0240*/  IMAD R24, R10, 0x6, R3 ;  /* 0x000000060a187824 */ /* 0x000fe200078e0203 */
[----:B------:R-:W-:Y:S02]  /*0250*/  IADD3 R7, PT, PT, R6, -R7, RZ ;  /* 0x8000000706077210 */ /* 0x000fe40007ffe0ff */
[-C--:B------:R-:W-:Y:S01]  /*0260*/  LEA R6, R10, R3.reuse, 0x1 ;  /* 0x000000030a067211 */ /* 0x080fe200078e08ff */
[----:B------:R-:W-:Y:S01]  /*0270*/  IMAD R13, R12, 0x3, R13 ;  /* 0x000000030c0d7824 */ /* 0x000fe200078e020d */
[----:B------:R-:W-:Y:S01]  /*0280*/  LEA R25, R10, R3, 0x2 ;  /* 0x000000030a197211 */ /* 0x000fe200078e10ff */
[----:B------:R-:W-:Y:S01]  /*0290*/  IMAD R27, R12, 0x5, R27 ;  /* 0x000000050c1b7824 */ /* 0x000fe200078e021b */
[C---:B------:R-:W-:Y:S01]  /*02a0*/  LEA R8, R10.reuse, -R9, 0x3 ;  /* 0x800000090a087211 */ /* 0x040fe200078e18ff */
[----:B------:R-:W-:Y:S01]  /*02b0*/  IMAD R10, R10, 0x7, R3 ;  /* 0x000000070a0a7824 */ /* 0x000fe200078e0203 */
[C---:B------:R-:W-:Y:S01]  /*02c0*/  LEA R9, R12.reuse, R6, 0x1 ;  /* 0x000000060c097211 */ /* 0x040fe200078e08ff */
[----:B------:R-:W-:Y:S01]  /*02d0*/  IMAD R24, R12, 0x6, R24 ;  /* 0x000000060c187824 */ /* 0x000fe200078e0218 */
[----:B------:R-:W-:Y:S01]  /*02e0*/  LOP3.LUT R6, R4, 0x7ffffff8, RZ, 0xc0, !PT ;  /* 0x7ffffff804067812 */ /* 0x000fe200078ec0ff */
[C---:B------:R-:W-:Y:S01]  /*02f0*/  IMAD R10, R12.reuse, 0x7, R10 ;  /* 0x000000070c0a7824 */ /* 0x040fe200078e020a */
[----:B------:R-:W-:-:S02]  /*0300*/  LEA R25, R12, R25, 0x2 ;  /* 0x000000190c197211 */ /* 0x000fc400078e10ff */
[----:B------:R-:W-:Y:S02]  /*0310*/  MOV R18, RZ ;  /* 0x000000ff00127202 */ /* 0x000fe40000000f00 */
[----:B------:R-:W-:Y:S02]  /*0320*/  MOV R29, R3 ;  /* 0x00000003001d7202 */ /* 0x000fe40000000f00 */
[----:B------:R-:W-:Y:S02]  /*0330*/  MOV R12, R0 ;  /* 0x00000000000c7202 */ /* 0x000fe40000000f00 */
[----:B------:R-:W-:-:S07]  /*0340*/  IADD3 R26, PT, PT, -R6, RZ, RZ ;  /* 0x000000ff061a7210 */ /* 0x000fce0007ffe1ff */
.L_x_8:
[----:B------:R-:W1:Y:S08]  /*0350*/  LDC.64 R16, c[0x0][0x380] ;  /* 0x0000e000ff107b82 */ /* 0x000e700000000a00 */
[----:B------:R-:W2:Y:S01]  /*0360*/  LDC.64 R14, c[0x0][0x388] ;  /* 0x0000e200ff0e7b82 */ /* 0x000ea20000000a00 */
[----:B-1----:R-:W-:-:S05]  /*0370*/  IMAD.WIDE R16, R12, 0x4, R16 ;  /* 0x000000040c107825 */ /* 0x002fca00078e0210 */
[----:B0-----:R0:W3:Y:S01]  /*0380*/  LDG.E R19, desc[UR6][R16.64] ;  /* 0x0000000610137981 */ /* 0x0010e2000c1e1900 */
[----:B--2---:R-:W-:-:S04]  /*0390*/  IMAD.WIDE.U32 R22, R29, 0x4, R14 ;  /* 0x000000041d167825 */ /* 0x004fc800078e000e */
[----:B------:R-:W-:Y:S02]  /*03a0*/  IMAD.WIDE R20, R11, 0x4, R16 ;  /* 0x000000040b147825 */ /* 0x000fe400078e0210 */
[----:B------:R-:W3:Y:S02]  /*03b0*/  LDG.E R23, desc[UR6][R22.64] ;  /* 0x0000000616177981 */ /* 0x000ee4000c1e1900 */
[----:B0-----:R-:W-:-:S05]  /*03c0*/  IMAD.WIDE.U32 R16, R7, 0x4, R14 ;  /* 0x0000000407107825 */ /* 0x001fca00078e000e */
[----:B------:R0:W2:Y:S04]  /*03d0*/  LDG.E R28, desc[UR6][R16.64] ;  /* 0x00000006101c7981 */ /* 0x0000a8000c1e1900 */
[----:B------:R1:W2:Y:S01]  /*03e0*/  LDG.E R22, desc[UR6][R20.64] ;  /* 0x0000000614167981 */ /* 0x0002a2000c1e1900 */
[----:B0-----:R-:W-:-:S04]  /*03f0*/  IMAD.WIDE.U32 R16, R13, 0x4, R14 ;  /* 0x000000040d107825 */ /* 0x001fc800078e000e */
[----:B-1----:R-:W-:Y:S02]  /*0400*/  IMAD.WIDE R20, R11, 0x4, R20 ;  /* 0x000000040b147825 */ /* 0x002fe400078e0214 */
[----:B------:R-:W4:Y:S02]  /*0410*/  LDG.E R17, desc[UR6][R16.64] ;  /* 0x0000000610117981 */ /* 0x000f24000c1e1900 */
[----:B---3--:R-:W-:-:S04]  /*0420*/  FFMA R19, R23, R19, R18 ;  /* 0x0000001317137223 */ /* 0x008fc80000000012 */
[----:B--2---:R-:W-:Y:S01]  /*0430*/  FFMA R28, R28, R22, R19 ;  /* 0x000000161c1c7223 */ /* 0x004fe20000000013 */
[----:B------:R-:W-:-:S04]  /*0440*/  IMAD.WIDE.U32 R22, R9, 0x4, R14 ;  /* 0x0000000409167825 */ /* 0x000fc800078e000e */
[C---:B------:R-:W-:Y:S02]  /*0450*/  IMAD.WIDE R18, R11.reuse, 0x4, R20 ;  /* 0x000000040b127825 */ /* 0x040fe400078e0214 */
[----:B------:R-:W2:Y:S04]  /*0460*/  LDG.E R23, desc[UR6][R22.64] ;  /* 0x0000000616177981 */ /* 0x000ea8000c1e1900 */
[----:B------:R0:W4:Y:S04]  /*0470*/  LDG.E R16, desc[UR6][R18.64] ;  /* 0x0000000612107981 */ /* 0x000128000c1e1900 */
[----:B------:R1:W2:Y:S01]  /*0480*/  LDG.E R22, desc[UR6][R20.64] ;  /* 0x0000000614167981 */ /* 0x0002a2000c1e1900 */
[----:B0-----:R-:W-:-:S04]  /*0490*/  IMAD.WIDE R18, R11, 0x4, R18 ;  /* 0x000000040b127825 */ /* 0x001fc800078e0212 */
[----:B-1----:R-:W-:-:S04]  /*04a0*/  IMAD.WIDE R20, R11, 0x4, R18 ;  /* 0x000000040b147825 */ /* 0x002fc800078e0212 */
[----:B--2---:R-:W-:-:S04]  /*04b0*/  FFMA R28, R23, R22, R28 ;  /* 0x00000016171c7223 */ /* 0x004fc8000000001c */
[----:B----4-:R-:W-:Y:S01]  /*04c0*/  FFMA R28, R17, R16, R28 ;  /* 0x00000010111c7223 */ /* 0x010fe2000000001c */
[----:B------:R-:W-:-:S06]  /*04d0*/  IMAD.WIDE.U32 R16, R25, 0x4, R14 ;  /* 0x0000000419107825 */ /* 0x000fcc00078e000e */
[----:B------:R-:W2:Y:S01]  /*04e0*/  LDG.E R17, desc[UR6][R16.64] ;  /* 0x0000000610117981 */ /* 0x000ea2000c1e1900 */
[----:B------:R-:W-:-:S06]  /*04f0*/  IMAD.WIDE.U32 R22, R27, 0x4, R14 ;  /* 0x000000041b167825 */ /* 0x000fcc00078e000e */
[----:B------:R-:W3:Y:S04]  /*0500*/  LDG.E R23, desc[UR6][R22.64] ;  /* 0x0000000616177981 */ /* 0x000ee8000c1e1900 */
[----:B------:R-:W2:Y:S04]  /*0510*/  LDG.E R16, desc[UR6][R18.64] ;  /* 0x0000000612107981 */ /* 0x000ea8000c1e1900 */
[----:B------:R0:W3:Y:S02]  /*0520*/  LDG.E R22, desc[UR6][R20.64] ;  /* 0x0000000614167981 */ /* 0x0000e4000c1e1900 */
[----:B0-----:R-:W-:-:S05]  /*0530*/  IMAD.WIDE R20, R11, 0x4, R20 ;  /* 0x000000040b147825 */ /* 0x001fca00078e0214 */
[----:B------:R-:W4:Y:S01]  /*0540*/  LDG.E R18, desc[UR6][R20.64] ;  /* 0x0000000614127981 */ /* 0x000f22000c1e1900 */
[----:B--2---:R-:W-:Y:S01]  /*0550*/  FFMA R28, R17, R16, R28 ;  /* 0x00000010111c7223 */ /* 0x004fe2000000001c */
[----:B------:R-:W-:-:S04]  /*0560*/  IMAD.WIDE.U32 R16, R24, 0x4, R14 ;  /* 0x0000000418107825 */ /* 0x000fc800078e000e */
[----:B------:R-:W-:Y:S01]  /*0570*/  IMAD.WIDE.U32 R14, R10, 0x4, R14 ;  /* 0x000000040a0e7825 */ /* 0x000fe200078e000e */
[----:B------:R0:W4:Y:S03]  /*0580*/  LDG.E R19, desc[UR6][R16.64] ;  /* 0x0000000610137981 */ /* 0x000126000c1e1900 */
[----:B---3--:R-:W-:Y:S02]  /*0590*/  FFMA R28, R23, R22, R28 ;  /* 0x00000016171c7223 */ /* 0x008fe4000000001c */
[----:B------:R-:W2:Y:S01]  /*05a0*/  LDG.E R15, desc[UR6][R14.64] ;  /* 0x000000060e0f7981 */ /* 0x000ea2000c1e1900 */
[----:B0-----:R-:W-:-:S05]  /*05b0*/  IMAD.WIDE R16, R11, 0x4, R20 ;  /* 0x000000040b107825 */ /* 0x001fca00078e0214 */
[----:B------:R-:W2:Y:S01]  /*05c0*/  LDG.E R22, desc[UR6][R16.64] ;  /* 0x0000000610167981 */ /* 0x000ea2000c1e1900 */
[----:B------:R-:W-:-:S04]  /*05d0*/  IADD3 R26, PT, PT, R26, 0x8, RZ ;  /* 0x000000081a1a7810 */ /* 0x000fc80007ffe0ff */
[----:B------:R-:W-:Y:S02]  /*05e0*/  ISETP.NE.AND P1, PT, R26, RZ, PT ;  /* 0x000000ff1a00720c */ /* 0x000fe40003f25270 */
[C---:B------:R-:W-:Y:S02]  /*05f0*/  IADD3 R7, PT, PT, R8.reuse, R7, RZ ;  /* 0x0000000708077210 */ /* 0x040fe40007ffe0ff */
[C---:B------:R-:W-:Y:S02]  /*0600*/  IADD3 R9, PT, PT, R8.reuse, R9, RZ ;  /* 0x0000000908097210 */ /* 0x040fe40007ffe0ff */
[C---:B------:R-:W-:Y:S02]  /*0610*/  IADD3 R13, PT, PT, R8.reuse, R13, RZ ;  /* 0x0000000d080d7210 */ /* 0x040fe40007ffe0ff */
[C---:B------:R-:W-:Y:S02]  /*0620*/  IADD3 R25, PT, PT, R8.reuse, R25, RZ ;  /* 0x0000001908197210 */ /* 0x040fe40007ffe0ff */
[----:B------:R-:W-:-:S02]  /*0630*/  IADD3 R27, PT, PT, R8, R27, RZ ;  /* 0x0000001b081b7210 */ /* 0x000fc40007ffe0ff */
[C---:B------:R-:W-:Y:S02]  /*0640*/  IADD3 R29, PT, PT, R8.reuse, R29, RZ ;  /* 0x0000001d081d7210 */ /* 0x040fe40007ffe0ff */
[C---:B------:R-:W-:Y:S02]  /*0650*/  IADD3 R24, PT, PT, R8.reuse, R24, RZ ;  /* 0x0000001808187210 */ /* 0x040fe40007ffe0ff */
[----:B------:R-:W-:Y:S02]  /*0660*/  IADD3 R10, PT, PT, R8, R10, RZ ;  /* 0x0000000a080a7210 */ /* 0x000fe40007ffe0ff */
[----:B------:R-:W-:Y:S01]  /*0670*/  LEA R12, R11, R12, 0x3 ;  /* 0x0000000c0b0c7211 */ /* 0x000fe200078e18ff */
[----:B----4-:R-:W-:-:S04]  /*0680*/  FFMA R18, R19, R18, R28 ;  /* 0x0000001213127223 */ /* 0x010fc8000000001c */
[----:B--2---:R-:W-:Y:S01]  /*0690*/  FFMA R18, R15, R22, R18 ;  /* 0x000000160f127223 */ /* 0x004fe20000000012 */
[----:B------:R-:W-:Y:S06]  /*06a0*/  @P1 BRA `(.L_x_8) ;  /* 0xfffffffc00281947 */ /* 0x000fec000383ffff */
.L_x_7:
[----:B------:R-:W-:Y:S05]  /*06b0*/  @!P0 BRA `(.L_x_6) ;  /* 0x0000000000f48947 */ /* 0x000fea0003800000 */
[----:B------:R-:W-:Y:S02]  /*06c0*/  ISETP.GE.U32.AND P0, PT, R5, 0x4, PT ;  /* 0x000000040500780c */ /* 0x000fe40003f06070 */
[----:B------:R-:W-:-:S04]  /*06d0*/  LOP3.LUT R7, R4, 0x3, RZ, 0xc0, !PT ;  /* 0x0000000304077812 */ /* 0x000fc800078ec0ff */
[----:B------:R-:W-:-:S07]  /*06e0*/  ISETP.NE.AND P1, PT, R7, RZ, PT ;  /* 0x000000ff0700720c */ /* 0x000fce0003f25270 */
[----:B------:R-:W-:Y:S06]  /*06f0*/  @!P0 BRA `(.L_x_9) ;  /* 0x0000000000708947 */ /* 0x000fec0003800000 */
[----:B------:R-:W1:Y:S01]  /*0700*/  LDC.64 R22, c[0x0][0x380] ;  /* 0x0000e000ff167b82 */ /* 0x000e620000000a00 */
[----:B------:R-:W-:Y:S02]  /*0710*/  IMAD R5, R6, R11, R0 ;  /* 0x0000000b06057224 */ /* 0x000fe400078e0200 */
[----:B------:R-:W-:-:S05]  /*0720*/  IMAD R27, R4, R6, R3 ;  /* 0x00000006041b7224 */ /* 0x000fca00078e0203 */
[----:B------:R-:W2:Y:S01]  /*0730*/  LDC.64 R12, c[0x0][0x388] ;  /* 0x0000e200ff0c7b82 */ /* 0x000ea20000000a00 */
[----:B------:R-:W-:-:S04]  /*0740*/  IADD3 R21, PT, PT, R4, R27, RZ ;  /* 0x0000001b04157210 */ /* 0x000fc80007ffe0ff */
[----:B------:R-:W-:Y:S01]  /*0750*/  IADD3 R17, PT, PT, R4, R21, RZ ;  /* 0x0000001504117210 */ /* 0x000fe20007ffe0ff */
[----:B-1----:R-:W-:-:S04]  /*0760*/  IMAD.WIDE R22, R5, 0x4, R22 ;  /* 0x0000000405167825 */ /* 0x002fc800078e0216 */
[----:B------:R-:W-:-:S04]  /*0770*/  IMAD.WIDE R14, R11, 0x4, R22 ;  /* 0x000000040b0e7825 */ /* 0x000fc800078e0216 */
[--C-:B--2---:R-:W-:Y:S01]  /*0780*/  IMAD.WIDE.U32 R26, R27, 0x4, R12.reuse ;  /* 0x000000041b1a7825 */ /* 0x104fe200078e000c */
[----:B0-----:R-:W2:Y:S03]  /*0790*/  LDG.E R22, desc[UR6][R22.64] ;  /* 0x0000000616167981 */ /* 0x001ea6000c1e1900 */
[----:B------:R-:W-:Y:S01]  /*07a0*/  IMAD.WIDE.U32 R20, R21, 0x4, R12 ;  /* 0x0000000415147825 */ /* 0x000fe200078e000c */
[----:B------:R-:W2:Y:S01]  /*07b0*/  LDG.E R5, desc[UR6][R26.64] ;  /* 0x000000061a057981 */ /* 0x000ea2000c1e1900 */
[----:B------:R-:W-:Y:S02]  /*07c0*/  IADD3 R19, PT, PT, R4, R17, RZ ;  /* 0x0000001104137210 */ /* 0x000fe40007ffe0ff */
[----:B------:R-:W-:Y:S02]  /*07d0*/  IMAD.WIDE R8, R11, 0x4, R14 ;  /* 0x000000040b087825 */ /* 0x000fe400078e020e */
[----:B------:R-:W3:Y:S02]  /*07e0*/  LDG.E R20, desc[UR6][R20.64] ;  /* 0x0000000614147981 */ /* 0x000ee4000c1e1900 */
[----:B------:R-:W-:-:S02]  /*07f0*/  IMAD.WIDE.U32 R16, R17, 0x4, R12 ;  /* 0x0000000411107825 */ /* 0x000fc400078e000c */
[----:B------:R-:W3:Y:S02]  /*0800*/  LDG.E R14, desc[UR6][R14.64] ;  /* 0x000000060e0e7981 */ /* 0x000ee4000c1e1900 */
[----:B------:R-:W-:Y:S02]  /*0810*/  IMAD.WIDE.U32 R12, R19, 0x4, R12 ;  /* 0x00000004130c7825 */ /* 0x000fe400078e000c */
[----:B------:R-:W4:Y:S02]  /*0820*/  LDG.E R16, desc[UR6][R16.64] ;  /* 0x0000000610107981 */ /* 0x000f24000c1e1900 */
[----:B------:R-:W-:Y:S02]  /*0830*/  IMAD.WIDE R24, R11, 0x4, R8 ;  /* 0x000000040b187825 */ /* 0x000fe400078e0208 */
[----:B------:R-:W4:Y:S04]  /*0840*/  LDG.E R8, desc[UR6][R8.64] ;  /* 0x0000000608087981 */ /* 0x000f28000c1e1900 */
[----:B------:R-:W5:Y:S04]  /*0850*/  LDG.E R12, desc[UR6][R12.64] ;  /* 0x000000060c0c7981 */ /* 0x000f68000c1e1900 */
[----:B------:R-:W5:Y:S01]  /*0860*/  LDG.E R24, desc[UR6][R24.64] ;  /* 0x0000000618187981 */ /* 0x000f62000c1e1900 */
[----:B------:R-:W-:Y:S01]  /*0870*/  IADD3 R6, PT, PT, R6, 0x4, RZ ;  /* 0x0000000406067810 */ /* 0x000fe20007ffe0ff */
[----:B--2---:R-:W-:-:S04]  /*0880*/  FFMA R5, R5, R22, R18 ;  /* 0x0000001605057223 */ /* 0x004fc80000000012 */
[----:B---3--:R-:W-:-:S04]  /*0890*/  FFMA R5, R20, R14, R5 ;  /* 0x0000000e14057223 */ /* 0x008fc80000000005 */
[----:B----4-:R-:W-:-:S04]  /*08a0*/  FFMA R5, R16, R8, R5 ;  /* 0x0000000810057223 */ /* 0x010fc80000000005 */
[----:B-----5:R-:W-:-:S07]  /*08b0*/  FFMA R18, R12, R24, R5 ;  /* 0x000000180c127223 */ /* 0x020fce0000000005 */
.L_x_9:
[----:B------:R-:W-:Y:S05]  /*08c0*/  @!P1 BRA `(.L_x_6) ;  /* 0x0000000000709947 */ /* 0x000fea0003800000 */
[----:B------:R-:W1:Y:S01]  /*08d0*/  LDC.64 R14, c[0x0][0x380] ;  /* 0x0000e000ff0e7b82 */ /* 0x000e620000000a00 */
[----:B------:R-:W-:Y:S02]  /*08e0*/  ISETP.NE.AND P0, PT, R7, 0x1, PT ;  /* 0x000000010700780c */ /* 0x000fe40003f05270 */
[----:B------:R-:W-:-:S04]  /*08f0*/  LOP3.LUT R5, R4, 0x1, RZ, 0xc0, !PT ;  /* 0x0000000104057812 */ /* 0x000fc800078ec0ff */
[----:B------:R-:W-:Y:S01]  /*0900*/  ISETP.NE.U32.AND P1, PT, R5, 0x1, PT ;  /* 0x000000010500780c */ /* 0x000fe20003f25070 */
[----:B------:R-:W2:Y:S06]  /*0910*/  LDC.64 R20, c[0x0][0x388] ;  /* 0x0000e200ff147b82 */ /* 0x000eac0000000a00 */
[----:B------:R-:W-:Y:S02]  /*0920*/  @P0 IMAD R17, R4, R6, R3 ;  /* 0x0000000604110224 */ /* 0x000fe400078e0203 */
[----:B------:R-:W3:Y:S01]  /*0930*/  LDC.64 R8, c[0x0][0x388] ;  /* 0x0000e200ff087b82 */ /* 0x000ee20000000a00 */
[C---:B------:R-:W-:Y:S01]  /*0940*/  @P0 IMAD R5, R6.reuse, R11, R0 ;  /* 0x0000000b06050224 */ /* 0x040fe200078e0200 */
[----:B------:R-:W-:-:S02]  /*0950*/  @P0 IADD3 R6, PT, PT, R6, 0x2, RZ ;  /* 0x0000000206060810 */ /* 0x000fc40007ffe0ff */
[----:B------:R-:W-:-:S03]  /*0960*/  @P0 IADD3 R7, PT, PT, R4, R17, RZ ;  /* 0x0000001104070210 */ /* 0x000fc60007ffe0ff */
[----:B------:R-:W-:Y:S01]  /*0970*/  @!P1 IMAD R3, R4, R6, R3 ;  /* 0x0000000604039224 */ /* 0x000fe200078e0203 */
[----:B------:R-:W4:Y:S01]  /*0980*/  LDC.64 R12, c[0x0][0x380] ;  /* 0x0000e000ff0c7b82 */ /* 0x000f220000000a00 */
[----:B-1----:R-:W-:-:S04]  /*0990*/  @P0 IMAD.WIDE R14, R5, 0x4, R14 ;  /* 0x00000004050e0825 */ /* 0x002fc800078e020e */
[----:B--2---:R-:W-:-:S04]  /*09a0*/  @P0 IMAD.WIDE.U32 R16, R17, 0x4, R20 ;  /* 0x0000000411100825 */ /* 0x004fc800078e0014 */
[----:B------:R-:W-:Y:S02]  /*09b0*/  @P0 IMAD.WIDE.U32 R20, R7, 0x4, R20 ;  /* 0x0000000407140825 */ /* 0x000fe400078e0014 */
[----:B0-----:R-:W2:Y:S02]  /*09c0*/  @P0 LDG.E R17, desc[UR6][R16.64] ;  /* 0x0000000610110981 */ /* 0x001ea4000c1e1900 */
[----:B------:R-:W-:Y:S02]  /*09d0*/  @!P1 IMAD R7, R6, R11, R0 ;  /* 0x0000000b06079224 */ /* 0x000fe400078e0200 */
[----:B------:R-:W-:Y:S01]  /*09e0*/  @P0 IMAD.WIDE R4, R11, 0x4, R14 ;  /* 0x000000040b040825 */ /* 0x000fe200078e020e */
[----:B------:R-:W5:Y:S04]  /*09f0*/  @P0 LDG.E R20, desc[UR6][R20.64] ;  /* 0x0000000614140981 */ /* 0x000f68000c1e1900 */
[----:B------:R-:W2:Y:S01]  /*0a00*/  @P0 LDG.E R14, desc[UR6][R14.64] ;  /* 0x000000060e0e0981 */ /* 0x000ea2000c1e1900 */
[----:B---3--:R-:W-:-:S03]  /*0a10*/  @!P1 IMAD.WIDE.U32 R8, R3, 0x4, R8 ;  /* 0x0000000403089825 */ /* 0x008fc600078e0008 */
[----:B------:R-:W5:Y:S01]  /*0a20*/  @P0 LDG.E R4, desc[UR6][R4.64] ;  /* 0x0000000604040981 */ /* 0x000f62000c1e1900 */
[----:B----4-:R-:W-:-:S03]  /*0a30*/  @!P1 IMAD.WIDE R12, R7, 0x4, R12 ;  /* 0x00000004070c9825 */ /* 0x010fc600078e020c */
[----:B------:R-:W3:Y:S04]  /*0a40*/  @!P1 LDG.E R9, desc[UR6][R8.64] ;  /* 0x0000000608099981 */ /* 0x000ee8000c1e1900 */
[----:B------:R-:W3:Y:S01]  /*0a50*/  @!P1 LDG.E R12, desc[UR6][R12.64] ;  /* 0x000000060c0c9981 */ /* 0x000ee2000c1e1900 */
[----:B--2---:R-:W-:-:S04]  /*0a60*/  @P0 FFMA R3, R17, R14, R18 ;  /* 0x0000000e11030223 */ /* 0x004fc80000000012 */
[----:B-----5:R-:W-:-:S04]  /*0a70*/  @P0 FFMA R18, R20, R4, R3 ;  /* 0x0000000414120223 */ /* 0x020fc80000000003 */
[----:B---3--:R-:W-:-:S07]  /*0a80*/  @!P1 FFMA R18, R9, R12, R18 ;  /* 0x0000000c09129223 */ /* 0x008fce0000000012 */
.L_x_6:
[----:B------:R-:W1:Y:S01]  /*0a90*/  LDC.64 R4, c[0x0][0x380] ;  /* 0x0000e000ff047b82 */ /* 0x000e620000000a00 */
[----:B------:R-:W-:-:S04]  /*0aa0*/  IMAD R3, R2, R11, R0 ;  /* 0x0000000b02037224 */ /* 0x000fc800078e0200 */
[----:B-1----:R-:W-:-:S05]  /*0ab0*/  IMAD.WIDE R2, R3, 0x4, R4 ;  /* 0x0000000403027825 */ /* 0x002fca00078e0204 */
[----:B0-----:R-:W-:Y:S01]  /*0ac0*/  STG.E desc[UR6][R2.64], R18 ;  /* 0x0000001202007986 */ /* 0x001fe2000c101906 */
[----:B------:R-:W-:Y:S05]  /*0ad0*/  EXIT ;  /* 0x000000000000794d */ /* 0x000fea0003800000 */
.L_x_10:
        /* <DEDUP_REMOVED lines=10> */
.L_x_197:


//--------------------- .text._Z18dev_householder_qrPfiii --------------------------
	.section	.text._Z18dev_householder_qrPfiii,"ax",@progbits
	.align	128
        .global         _Z18dev_householder_qrPfiii
        .type           _Z18dev_householder_qrPfiii,@function
        .size           _Z18dev_householder_qrPfiii,(.L_x_193 - _Z18dev_householder_qrPfiii)
        .other          _Z18dev_householder_qrPfiii,@"STO_CUDA_ENTRY STV_DEFAULT"
_Z18dev_householder_qrPfiii:
.text._Z18dev_householder_qrPfiii:
[----:B------:R-:W0:Y:S08]  /*0000*/  LDC R1, c[0x0][0x37c] ;  /* 0x0000df00ff017b82 */ /* 0x000e300000000800 */
[----:B------:R-:W1:Y:S01]  /*0010*/  LDC R0, c[0x0][0x38c] ;  /* 0x0000e300ff007b82 */ /* 0x000e620000000800 */
[----:B------:R-:W1:Y:S02]  /*0020*/  LDCU UR4, c[0x0][0x390] ;  /* 0x00007200ff0477ac */ /* 0x000e640008000800 */
[----:B-1----:R-:W-:-:S13]  /*0030*/  ISETP.LE.AND P0, PT, R0, UR4, PT ;  /* 0x0000000400007c0c */ /* 0x002fda000bf03270 */
[----:B0-----:R-:W-:Y:S05]  /*0040*/  @P0 EXIT ;  /* 0x000000000000094d */ /* 0x001fea0003800000 */
[----:B------:R-:W0:Y:S01]  /*0050*/  LDCU UR5, c[0x0][0x390] ;  /* 0x00007200ff0577ac */ /* 0x000e220008000800 */
[----:B------:R-:W-:Y:S01]  /*0060*/  HFMA2 R23, -RZ, RZ, 0, 0 ;  /* 0x00000000ff177431 */ /* 0x000fe200000001ff */
[----:B------:R-:W-:Y:S01]  /*0070*/  PRMT R22, RZ, 0x7610, R22 ;  /* 0x00007610ff167816 */ /* 0x000fe20000000016 */
[----:B------:R-:W1:Y:S01]  /*0080*/  LDCU UR38, c[0x0][0x388] ;  /* 0x00007100ff2677ac */ /* 0x000e620008000800 */
[----:B------:R-:W-:Y:S02]  /*0090*/  PRMT R19, RZ, 0x7610, R19 ;  /* 0x00007610ff137816 */ /* 0x000fe40000000013 */
[----:B------:R-:W-:Y:S01]  /*00a0*/  PRMT R18, RZ, 0x7610, R18 ;  /* 0x00007610ff127816 */ /* 0x000fe20000000012 */
[----:B------:R-:W-:Y:S01]  /*00b0*/  ULOP3.LUT UR4, URZ, UR4, URZ, 0x33, !UPT ;  /* 0x00000004ff047292 */ /* 0x000fe2000f8e33ff */
[----:B------:R-:W2:Y:S01]  /*00c0*/  LDCU.U16 UR39, c[0x0][0x390] ;  /* 0x00007200ff2777ac */ /* 0x000ea20008000400 */
[----:B------:R-:W3:Y:S01]  /*00d0*/  LDCU.U16 UR40, c[0x0][0x388] ;  /* 0x00007100ff2877ac */ /* 0x000ee20008000400 */
[----:B0-----:R-:W-:Y:S01]  /*00e0*/  MOV R2, UR5 ;  /* 0x0000000500027c02 */ /* 0x001fe20008000f00 */
[----:B------:R-:W0:Y:S01]  /*00f0*/  LDCU.64 UR36, c[0x0][0x358] ;  /* 0x00006b00ff2477ac */ /* 0x000e220008000a00 */
[----:B-1----:R-:W-:-:S12]  /*0100*/  UIADD3 UR38, UPT, UPT, UR4, UR38, URZ ;  /* 0x0000002604267290 */ /* 0x002fd8000fffe0ff */
.L_x_158:
[----:B------:R-:W1:Y:S01]  /*0110*/  LDCU UR4, c[0x0][0x38c] ;  /* 0x00007180ff0477ac */ /* 0x000e620008000800 */
[----:B------:R-:W4:Y:S01]  /*0120*/  LDC.64 R28, c[0x0][0x388] ;  /* 0x0000e200ff1c7b82 */ /* 0x000f220000000a00 */
[----:B--2---:R-:W-:Y:S01]  /*0130*/  IADD3 R0, PT, PT, R19, UR39, RZ ;  /* 0x0000002713007c10 */ /* 0x004fe2000fffe0ff */
[----:B------:R-:W2:Y:S01]  /*0140*/  LDCU UR5, c[0x0][0x390] ;  /* 0x00007200ff0577ac */ /* 0x000ea20008000800 */
[----:B------:R-:W-:Y:S02]  /*0150*/  MOV R33, R2 ;  /* 0x0000000200217202 */ /* 0x000fe40000000f00 */
[----:B------:R-:W-:Y:S02]  /*0160*/  IADD3 R0, PT, PT, RZ, -R0, RZ ;  /* 0x80000000ff007210 */ /* 0x000fe40007ffe0ff */
[----:B------:R-:W-:Y:S02]  /*0170*/  IADD3 R34, PT, PT, -R23, UR38, RZ ;  /* 0x0000002617227c10 */ /* 0x000fe4000fffe1ff */
[----:B------:R-:W-:-:S02]  /*0180*/  PRMT R24, R0, 0x7710, RZ ;  /* 0x0000771000187816 */ /* 0x000fc400000000ff */
[----:B------:R-:W-:Y:S02]  /*0190*/  IADD3 R0, PT, PT, R22, UR39, RZ ;  /* 0x0000002716007c10 */ /* 0x000fe4000fffe0ff */
[----:B---3--:R-:W-:Y:S01]  /*01a0*/  IADD3 R3, PT, PT, R24, UR40, RZ ;  /* 0x0000002818037c10 */ /* 0x008fe2000fffe0ff */
[----:B-1----:R-:W-:Y:S01]  /*01b0*/  UIADD3 UR4, UPT, UPT, UR4, -0x1, URZ ;  /* 0xffffffff04047890 */ /* 0x002fe2000fffe0ff */
[----:B--2---:R-:W-:-:S05]  /*01c0*/  IADD3 R32, PT, PT, R23, UR5, RZ ;  /* 0x0000000517207c10 */ /* 0x004fca000fffe0ff */
[----:B------:R-:W-:Y:S02]  /*01d0*/  ISETP.NE.AND P0, PT, R2, UR4, PT ;  /* 0x0000000402007c0c */ /* 0x000fe4000bf05270 */
[----:B----4-:R-:W-:-:S13]  /*01e0*/  ISETP.EQ.AND P1, PT, R28, R29, PT ;  /* 0x0000001d1c00720c */ /* 0x010fda0003f22270 */
[----:B0-----:R-:W-:Y:S05]  /*01f0*/  @!P0 EXIT P1 ;  /* 0x000000000000894d */ /* 0x001fea0000800000 */
[----:B------:R-:W-:Y:S02]  /*0200*/  MOV R6, 0x0 ;  /* 0x0000000000067802 */ /* 0x000fe40000000f00 */
[----:B------:R-:W-:Y:S02]  /*0210*/  IADD3 R2, PT, PT, R32, 0x1, RZ ;  /* 0x0000000120027810 */ /* 0x000fe40007ffe0ff */
[----:B------:R-:W-:Y:S02]  /*0220*/  IADD3 R0, PT, PT, RZ, -R0, RZ ;  /* 0x80000000ff007210 */ /* 0x000fe40007ffe0ff */
[----:B------:R-:W0:Y:S01]  /*0230*/  LDC.64 R6, c[0x4][R6] ;  /* 0x0100000006067b82 */ /* 0x000e220000000a00 */
[----:B------:R-:W-:Y:S02]  /*0240*/  VIMNMX R29, PT, PT, R2, R29, !PT ;  /* 0x0000001d021d7248 */ /* 0x000fe40007fe0100 */
[-C--:B------:R-:W-:Y:S02]  /*0250*/  IADD3 R31, PT, PT, -R33, R28.reuse, RZ ;  /* 0x0000001c211f7210 */ /* 0x080fe40007ffe1ff */
[----:B------:R-:W-:-:S02]  /*0260*/  IADD3 R30, PT, PT, -R32, R28, RZ ;  /* 0x0000001c201e7210 */ /* 0x000fc40007ffe1ff */
[----:B------:R-:W-:Y:S01]  /*0270*/  PRMT R0, R0, 0x7710, RZ ;  /* 0x0000771000007816 */ /* 0x000fe200000000ff */
[----:B------:R-:W-:Y:S01]  /*0280*/  IMAD.WIDE R4, R31, 0x4, RZ ;  /* 0x000000041f047825 */ /* 0x000fe200078e02ff */
[----:B------:R-:W-:Y:S02]  /*0290*/  LOP3.LUT R28, R3, 0x7, RZ, 0xc0, !PT ;  /* 0x00000007031c7812 */ /* 0x000fe400078ec0ff */
[C---:B------:R-:W-:Y:S02]  /*02a0*/  IADD3 R24, PT, PT, R29.reuse, R24, RZ ;  /* 0x000000181d187210 */ /* 0x040fe40007ffe0ff */
[----:B------:R-:W-:Y:S02]  /*02b0*/  IADD3 R27, PT, PT, R29, R0, RZ ;  /* 0x000000001d1b7210 */ /* 0x000fe40007ffe0ff */
[----:B------:R-:W-:Y:S02]  /*02c0*/  IADD3 R26, PT, PT, -R32, R29, RZ ;  /* 0x0000001d201a7210 */ /* 0x000fe40007ffe1ff */
[----:B------:R-:W-:-:S02]  /*02d0*/  IADD3 R25, PT, PT, R28, -0x1, RZ ;  /* 0xffffffff1c197810 */ /* 0x000fc40007ffe0ff */
[----:B------:R-:W-:-:S07]  /*02e0*/  LOP3.LUT R24, R24, 0x7, RZ, 0xc0, !PT ;  /* 0x0000000718187812 */ /* 0x000fce00078ec0ff */
[----:B------:R-:W-:-:S07]  /*02f0*/  LEPC R20, `(.L_x_11) ;  /* 0x000000001014794e */ /* 0x000fce0000000000 */
[----:B0-----:R-:W-:Y:S05]  /*0300*/  CALL.ABS.NOINC R6 ;  /* 0x0000000006007343 */ /* 0x001fea0003c00000 */
.L_x_11:
[----:B------:R-:W-:Y:S01]  /*0310*/  IADD3 R0, PT, PT, R18, UR39, RZ ;  /* 0x0000002712007c10 */ /* 0x000fe2000fffe0ff */
[----:B------:R-:W-:Y:S01]  /*0320*/  BSSY.RECONVERGENT B0, `(.L_x_12) ;  /* 0x00000a1000007945 */ /* 0x000fe20003800200 */
[----:B------:R-:W-:Y:S02]  /*0330*/  ISETP.GE.AND P0, PT, R31, 0x1, PT ;  /* 0x000000011f00780c */ /* 0x000fe40003f06270 */
[----:B------:R-:W-:Y:S02]  /*0340*/  IADD3 R0, PT, PT, RZ, -R0, RZ ;  /* 0x80000000ff007210 */ /* 0x000fe40007ffe0ff */
[----:B------:R-:W-:Y:S02]  /*0350*/  MOV R16, R4 ;  /* 0x0000000400107202 */ /* 0x000fe40000000f00 */
[----:B------:R-:W-:Y:S02]  /*0360*/  PRMT R0, R0, 0x7710, RZ ;  /* 0x0000771000007816 */ /* 0x000fe400000000ff */
[----:B------:R-:W-:-:S02]  /*0370*/  MOV R17, R5 ;  /* 0x0000000500117202 */ /* 0x000fc40000000f00 */
[----:B------:R-:W-:-:S04]  /*0380*/  IADD3 R0, PT, PT, R0, UR40, RZ ;  /* 0x0000002800007c10 */ /* 0x000fc8000fffe0ff */
[----:B------:R-:W-:-:S04]  /*0390*/  LOP3.LUT R3, R0, 0xf, RZ, 0xc0, !PT ;  /* 0x0000000f00037812 */ /* 0x000fc800078ec0ff */
[----:B------:R-:W-:Y:S01]  /*03a0*/  IADD3 R12, PT, PT, R3, -0x1, RZ ;  /* 0xffffffff030c7810 */ /* 0x000fe20007ffe0ff */
[----:B------:R-:W-:Y:S06]  /*03b0*/  @!P0 BRA `(.L_x_13) ;  /* 0x00000008005c8947 */ /* 0x000fec0003800000 */
[----:B------:R-:W0:Y:S01]  /*03c0*/  LDC R0, c[0x0][0x388] ;  /* 0x0000e200ff007b82 */ /* 0x000e220000000800 */
[----:B------:R-:W0:Y:S01]  /*03d0*/  LDCU UR4, c[0x0][0x390] ;  /* 0x00007200ff0477ac */ /* 0x000e220008000800 */
[----:B------:R-:W-:Y:S01]  /*03e0*/  BSSY.RECONVERGENT B1, `(.L_x_14) ;  /* 0x0000045000017945 */ /* 0x000fe20003800200 */
[----:B------:R-:W-:Y:S02]  /*03f0*/  LOP3.LUT P0, RZ, R30, 0xf, RZ, 0xc0, !PT ;  /* 0x0000000f1eff7812 */ /* 0x000fe4000780c0ff */
[----:B0-----:R-:W-:-:S04]  /*0400*/  IADD3 R0, PT, PT, R23, UR4, -R0 ;  /* 0x0000000417007c10 */ /* 0x001fc8000fffe800 */
[----:B------:R-:W-:Y:S01]  /*0410*/  ISETP.GT.U32.AND P1, PT, R0, -0x10, PT ;  /* 0xfffffff00000780c */ /* 0x000fe20003f24070 */
[----:B------:R-:W-:-:S12]  /*0420*/  HFMA2 R0, -RZ, RZ, 0, 0 ;  /* 0x00000000ff007431 */ /* 0x000fd800000001ff */
[----:B------:R-:W-:Y:S05]  /*0430*/  @P1 BRA `(.L_x_15) ;  /* 0x0000000000fc1947 */ /* 0x000fea0003800000 */
[----:B------:R-:W0:Y:S01]  /*0440*/  LDC R13, c[0x0][0x38c] ;  /* 0x0000e300ff0d7b82 */ /* 0x000e220000000800 */
[----:B------:R-:W-:Y:S02]  /*0450*/  IADD3 R14, P1, PT, R16, 0x20, RZ ;  /* 0x00000020100e7810 */ /* 0x000fe40007f3e0ff */
[----:B------:R-:W-:Y:S02]  /*0460*/  LOP3.LUT R0, R30, 0xfffffff0, RZ, 0xc0, !PT ;  /* 0xfffffff01e007812 */ /* 0x000fe400078ec0ff */
[----:B------:R-:W-:Y:S02]  /*0470*/  IADD3.X R15, PT, PT, RZ, R17, RZ, P1, !PT ;  /* 0x00000011ff0f7210 */ /* 0x000fe40000ffe4ff */
[----:B------:R-:W-:Y:S01]  /*0480*/  IADD3 R35, PT, PT, -R0, RZ, RZ ;  /* 0x000000ff00237210 */ /* 0x000fe20007ffe1ff */
[----:B0-----:R-:W-:-:S07]  /*0490*/  IMAD R36, R33, R13, R33 ;  /* 0x0000000d21247224 */ /* 0x001fce00078e0221 */
.L_x_16:
[----:B----4-:R-:W0:Y:S02]  /*04a0*/  LDC.64 R4, c[0x0][0x380] ;  /* 0x0000e000ff047b82 */ /* 0x010e240000000a00 */
[----:B0-----:R-:W-:-:S05]  /*04b0*/  IMAD.WIDE R4, R36, 0x4, R4 ;  /* 0x0000000424047825 */ /* 0x001fca00078e0204 */
[----:B------:R0:W2:Y:S01]  /*04c0*/  LDG.E R7, desc[UR36][R4.64] ;  /* 0x0000002404077981 */ /* 0x0000a2000c1e1900 */
[----:B------:R-:W-:Y:S01]  /*04d0*/  IMAD.WIDE R20, R13, 0x4, R4 ;  /* 0x000000040d147825 */ /* 0x000fe200078e0204 */
[----:B0-----:R-:W-:Y:S02]  /*04e0*/  MOV R4, R14 ;  /* 0x0000000e00047202 */ /* 0x001fe40000000f00 */
[----:B------:R-:W-:-:S05]  /*04f0*/  MOV R5, R15 ;  /* 0x0000000f00057202 */ /* 0x000fca0000000f00 */
[----:B--2---:R0:W-:Y:S04]  /*0500*/  ST.E desc[UR36][R4.64+-0x20], R7 ;  /* 0xffffe00704007985 */ /* 0x0041e8000c101924 */
[----:B------:R-:W2:Y:S01]  /*0510*/  LDG.E R37, desc[UR36][R20.64] ;  /* 0x0000002414257981 */ /* 0x000ea2000c1e1900 */
[----:B------:R-:W-:-:S03]  /*0520*/  IMAD.WIDE R14, R13, 0x4, R20 ;  /* 0x000000040d0e7825 */ /* 0x000fc600078e0214 */
[----:B--2---:R1:W-:Y:S04]  /*0530*/  ST.E desc[UR36][R4.64+-0x1c], R37 ;  /* 0xffffe42504007985 */ /* 0x0043e8000c101924 */
[----:B------:R-:W2:Y:S01]  /*0540*/  LDG.E R39, desc[UR36][R14.64] ;  /* 0x000000240e277981 */ /* 0x000ea2000c1e1900 */
[----:B------:R-:W-:-:S03]  /*0550*/  IMAD.WIDE R10, R13, 0x4, R14 ;  /* 0x000000040d0a7825 */ /* 0x000fc600078e020e */
[----:B--2---:R2:W-:Y:S04]  /*0560*/  ST.E desc[UR36][R4.64+-0x18], R39 ;  /* 0xffffe82704007985 */ /* 0x0045e8000c101924 */
[----:B------:R-:W3:Y:S01]  /*0570*/  LDG.E R41, desc[UR36][R10.64] ;  /* 0x000000240a297981 */ /* 0x000ee2000c1e1900 */
[----:B------:R-:W-:-:S03]  /*0580*/  IMAD.WIDE R8, R13, 0x4, R10 ;  /* 0x000000040d087825 */ /* 0x000fc600078e020a */
[----:B---3--:R3:W-:Y:S04]  /*0590*/  ST.E desc[UR36][R4.64+-0x14], R41 ;  /* 0xffffec2904007985 */ /* 0x0087e8000c101924 */
[----:B------:R-:W4:Y:S01]  /*05a0*/  LDG.E R43, desc[UR36][R8.64] ;  /* 0x00000024082b7981 */ /* 0x000f22000c1e1900 */
[----:B0-----:R-:W-:-:S03]  /*05b0*/  IMAD.WIDE R6, R13, 0x4, R8 ;  /* 0x000000040d067825 */ /* 0x001fc600078e0208 */
[----:B----4-:R0:W-:Y:S04]  /*05c0*/  ST.E desc[UR36][R4.64+-0x10], R43 ;  /* 0xfffff02b04007985 */ /* 0x0101e8000c101924 */
[----:B------:R-:W4:Y:S01]  /*05d0*/  LDG.E R45, desc[UR36][R6.64] ;  /* 0x00000024062d7981 */ /* 0x000f22000c1e1900 */
[----:B------:R-:W-:-:S03]  /*05e0*/  IMAD.WIDE R20, R13, 0x4, R6 ;  /* 0x000000040d147825 */ /* 0x000fc600078e0206 */
[----:B----4-:R4:W-:Y:S04]  /*05f0*/  ST.E desc[UR36][R4.64+-0xc], R45 ;  /* 0xfffff42d04007985 */ /* 0x0109e8000c101924 */
[----:B-1----:R-:W5:Y:S01]  /*0600*/  LDG.E R37, desc[UR36][R20.64] ;  /* 0x0000002414257981 */ /* 0x002f62000c1e1900 */
[----:B------:R-:W-:-:S03]  /*0610*/  IMAD.WIDE R14, R13, 0x4, R20 ;  /* 0x000000040d0e7825 */ /* 0x000fc600078e0214 */
[----:B-----5:R1:W-:Y:S04]  /*0620*/  ST.E desc[UR36][R4.64+-0x8], R37 ;  /* 0xfffff82504007985 */ /* 0x0203e8000c101924 */
[----:B--2---:R-:W2:Y:S01]  /*0630*/  LDG.E R39, desc[UR36][R14.64] ;  /* 0x000000240e277981 */ /* 0x004ea2000c1e1900 */
[----:B------:R-:W-:-:S03]  /*0640*/  IMAD.WIDE R10, R13, 0x4, R14 ;  /* 0x000000040d0a7825 */ /* 0x000fc600078e020e */
[----:B--2---:R2:W-:Y:S04]  /*0650*/  ST.E desc[UR36][R4.64+-0x4], R39 ;  /* 0xfffffc2704007985 */ /* 0x0045e8000c101924 */
[----:B---3--:R-:W3:Y:S01]  /*0660*/  LDG.E R41, desc[UR36][R10.64] ;  /* 0x000000240a297981 */ /* 0x008ee2000c1e1900 */
[----:B------:R-:W-:-:S03]  /*0670*/  IMAD.WIDE R8, R13, 0x4, R10 ;  /* 0x000000040d087825 */ /* 0x000fc600078e020a */
[----:B---3--:R3:W-:Y:S04]  /*0680*/  ST.E desc[UR36][R4.64], R41 ;  /* 0x0000002904007985 */ /* 0x0087e8000c101924 */
[----:B0-----:R-:W5:Y:S01]  /*0690*/  LDG.E R43, desc[UR36][R8.64] ;  /* 0x00000024082b7981 */ /* 0x001f62000c1e1900 */
[----:B------:R-:W-:-:S03]  /*06a0*/  IMAD.WIDE R6, R13, 0x4, R8 ;  /* 0x000000040d067825 */ /* 0x000fc600078e0208 */
[----:B-----5:R0:W-:Y:S04]  /*06b0*/  ST.E desc[UR36][R4.64+0x4], R43 ;  /* 0x0000042b04007985 */ /* 0x0201e8000c101924 */
[----:B----4-:R-:W4:Y:S01]  /*06c0*/  LDG.E R45, desc[UR36][R6.64] ;  /* 0x00000024062d7981 */ /* 0x010f22000c1e1900 */
        /* <DEDUP_REMOVED lines=8> */
[----:B---3--:R-:W2:Y:S01]  /*0750*/  LDG.E R41, desc[UR36][R10.64] ;  /* 0x000000240a297981 */ /* 0x008ea2000c1e1900 */
[----:B------:R-:W-:-:S03]  /*0760*/  IMAD.WIDE R8, R13, 0x4, R10 ;  /* 0x000000040d087825 */ /* 0x000fc600078e020a */
[----:B--2---:R4:W-:Y:S04]  /*0770*/  ST.E desc[UR36][R4.64+0x14], R41 ;  /* 0x0000142904007985 */ /* 0x0049e8000c101924 */
[----:B0-----:R-:W2:Y:S01]  /*0780*/  LDG.E R43, desc[UR36][R8.64] ;  /* 0x00000024082b7981 */ /* 0x001ea2000c1e1900 */
[----:B------:R-:W-:-:S03]  /*0790*/  IMAD.WIDE R6, R13, 0x4, R8 ;  /* 0x000000040d067825 */ /* 0x000fc600078e0208 */
[----:B--2---:R4:W-:Y:S04]  /*07a0*/  ST.E desc[UR36][R4.64+0x18], R43 ;  /* 0x0000182b04007985 */ /* 0x0049e8000c101924 */
[----:B------:R-:W2:Y:S01]  /*07b0*/  LDG.E R7, desc[UR36][R6.64] ;  /* 0x0000002406077981 */ /* 0x000ea2000c1e1900 */
[----:B------:R-:W-:Y:S02]  /*07c0*/  IADD3 R35, PT, PT, R35, 0x10, RZ ;  /* 0x0000001023237810 */ /* 0x000fe40007ffe0ff */
[----:B------:R-:W-:Y:S02]  /*07d0*/  IADD3 R14, P2, PT, R4, 0x40, RZ ;  /* 0x00000040040e7810 */ /* 0x000fe40007f5e0ff */
[----:B------:R-:W-:Y:S02]  /*07e0*/  ISETP.NE.AND P1, PT, R35, RZ, PT ;  /* 0x000000ff2300720c */ /* 0x000fe40003f25270 */
[----:B------:R-:W-:-:S02]  /*07f0*/  IADD3.X R15, PT, PT, RZ, R5, RZ, P2, !PT ;  /* 0x00000005ff0f7210 */ /* 0x000fc400017fe4ff */
[----:B------:R-:W-:Y:S01]  /*0800*/  LEA R36, R13, R36, 0x4 ;  /* 0x000000240d247211 */ /* 0x000fe200078e20ff */
[----:B--2---:R4:W-:Y:S08]  /*0810*/  ST.E desc[UR36][R4.64+0x1c], R7 ;  /* 0x00001c0704007985 */ /* 0x0049f0000c101924 */
[----:B------:R-:W-:Y:S05]  /*0820*/  @P1 BRA `(.L_x_16) ;  /* 0xfffffffc001c1947 */ /* 0x000fea000383ffff */
.L_x_15:
[----:B------:R-:W-:Y:S05]  /*0830*/  BSYNC.RECONVERGENT B1 ;  /* 0x0000000000017941 */ /* 0x000fea0003800200 */
.L_x_14:
[----:B------:R-:W-:Y:S05]  /*0840*/  @!P0 BRA `(.L_x_13) ;  /* 0x0000000400388947 */ /* 0x000fea0003800000 */
[----:B------:R-:W-:Y:S01]  /*0850*/  ISETP.GE.U32.AND P0, PT, R12, 0x7, PT ;  /* 0x000000070c00780c */ /* 0x000fe20003f06070 */
[----:B------:R-:W-:Y:S01]  /*0860*/  BSSY.RECONVERGENT B1, `(.L_x_17) ;  /* 0x0000021000017945 */ /* 0x000fe20003800200 */
[----:B------:R-:W-:-:S11]  /*0870*/  LOP3.LUT P1, RZ, R3, 0x7, RZ, 0xc0, !PT ;  /* 0x0000000703ff7812 */ /* 0x000fd6000782c0ff */
[----:B------:R-:W-:Y:S05]  /*0880*/  @!P0 BRA `(.L_x_18) ;  /* 0x0000000000788947 */ /* 0x000fea0003800000 */
[----:B------:R-:W0:Y:S01]  /*0890*/  LDC R13, c[0x0][0x38c] ;  /* 0x0000e300ff0d7b82 */ /* 0x000e220000000800 */
[----:B----4-:R-:W-:-:S07]  /*08a0*/  IADD3 R4, PT, PT, R0, R33, RZ ;  /* 0x0000002100047210 */ /* 0x010fce0007ffe0ff */
[----:B------:R-:W1:Y:S01]  /*08b0*/  LDC.64 R8, c[0x0][0x380] ;  /* 0x0000e000ff087b82 */ /* 0x000e620000000a00 */
[----:B0-----:R-:W-:-:S04]  /*08c0*/  IMAD R5, R4, R13, R33 ;  /* 0x0000000d04057224 */ /* 0x001fc800078e0221 */
[----:B-1----:R-:W-:-:S05]  /*08d0*/  IMAD.WIDE R8, R5, 0x4, R8 ;  /* 0x0000000405087825 */ /* 0x002fca00078e0208 */
[----:B------:R-:W2:Y:S01]  /*08e0*/  LDG.E R35, desc[UR36][R8.64] ;  /* 0x0000002408237981 */ /* 0x000ea2000c1e1900 */
[----:B------:R-:W-:-:S04]  /*08f0*/  IMAD.WIDE.U32 R6, R0, 0x4, R16 ;  /* 0x0000000400067825 */ /* 0x000fc800078e0010 */
[C---:B------:R-:W-:Y:S01]  /*0900*/  IMAD.WIDE R4, R13.reuse, 0x4, R8 ;  /* 0x000000040d047825 */ /* 0x040fe200078e0208 */
        /* <DEDUP_REMOVED lines=10> */
[----:B------:R-:W3:Y:S01]  /*09b0*/  LDG.E R43, desc[UR36][R10.64] ;  /* 0x000000240a2b7981 */ /* 0x000ee2000c1e1900 */
[----:B------:R-:W-:-:S03]  /*09c0*/  IMAD.WIDE R8, R13, 0x4, R10 ;  /* 0x000000040d087825 */ /* 0x000fc600078e020a */
[----:B---3--:R2:W-:Y:S04]  /*09d0*/  ST.E desc[UR36][R6.64+0x10], R43 ;  /* 0x0000102b06007985 */ /* 0x0085e8000c101924 */
[----:B0-----:R-:W3:Y:S01]  /*09e0*/  LDG.E R35, desc[UR36][R8.64] ;  /* 0x0000002408237981 */ /* 0x001ee2000c1e1900 */
[----:B------:R-:W-:-:S03]  /*09f0*/  IMAD.WIDE R4, R13, 0x4, R8 ;  /* 0x000000040d047825 */ /* 0x000fc600078e0208 */
[----:B---3--:R2:W-:Y:S04]  /*0a00*/  ST.E desc[UR36][R6.64+0x14], R35 ;  /* 0x0000142306007985 */ /* 0x0085e8000c101924 */
[----:B-1----:R-:W3:Y:S01]  /*0a10*/  LDG.E R37, desc[UR36][R4.64] ;  /* 0x0000002404257981 */ /* 0x002ee2000c1e1900 */
[----:B------:R-:W-:-:S03]  /*0a20*/  IMAD.WIDE R20, R13, 0x4, R4 ;  /* 0x000000040d147825 */ /* 0x000fc600078e0204 */
[----:B---3--:R2:W-:Y:S04]  /*0a30*/  ST.E desc[UR36][R6.64+0x18], R37 ;  /* 0x0000182506007985 */ /* 0x0085e8000c101924 */
[----:B------:R-:W3:Y:S01]  /*0a40*/  LDG.E R21, desc[UR36][R20.64] ;  /* 0x0000002414157981 */ /* 0x000ee2000c1e1900 */
[----:B------:R-:W-:-:S03]  /*0a50*/  IADD3 R0, PT, PT, R0, 0x8, RZ ;  /* 0x0000000800007810 */ /* 0x000fc60007ffe0ff */
[----:B---3--:R2:W-:Y:S04]  /*0a60*/  ST.E desc[UR36][R6.64+0x1c], R21 ;  /* 0x00001c1506007985 */ /* 0x0085e8000c101924 */
.L_x_18:
[----:B------:R-:W-:Y:S05]  /*0a70*/  BSYNC.RECONVERGENT B1 ;  /* 0x0000000000017941 */ /* 0x000fea0003800200 */
.L_x_17:
[----:B------:R-:W-:Y:S05]  /*0a80*/  @!P1 BRA `(.L_x_13) ;  /* 0x0000000000a89947 */ /* 0x000fea0003800000 */
[----:B------:R-:W-:Y:S01]  /*0a90*/  ISETP.GE.U32.AND P0, PT, R25, 0x3, PT ;  /* 0x000000031900780c */ /* 0x000fe20003f06070 */
[----:B------:R-:W-:Y:S01]  /*0aa0*/  BSSY.RECONVERGENT B1, `(.L_x_19) ;  /* 0x0000016000017945 */ /* 0x000fe20003800200 */
[----:B------:R-:W-:-:S04]  /*0ab0*/  LOP3.LUT R13, R28, 0x3, RZ, 0xc0, !PT ;  /* 0x000000031c0d7812 */ /* 0x000fc800078ec0ff */
[----:B------:R-:W-:-:S07]  /*0ac0*/  ISETP.NE.AND P1, PT, R13, RZ, PT ;  /* 0x000000ff0d00720c */ /* 0x000fce0003f25270 */
[----:B------:R-:W-:Y:S06]  /*0ad0*/  @!P0 BRA `(.L_x_20) ;  /* 0x0000000000488947 */ /* 0x000fec0003800000 */
[----:B----4-:R-:W2:Y:S01]  /*0ae0*/  LDC R5, c[0x0][0x38c] ;  /* 0x0000e300ff057b82 */ /* 0x010ea20000000800 */
[----:B------:R-:W-:-:S07]  /*0af0*/  IADD3 R4, PT, PT, R0, R33, RZ ;  /* 0x0000002100047210 */ /* 0x000fce0007ffe0ff */
[----:B------:R-:W0:Y:S01]  /*0b00*/  LDC.64 R14, c[0x0][0x380] ;  /* 0x0000e000ff0e7b82 */ /* 0x000e220000000a00 */
[----:B--2---:R-:W-:-:S04]  /*0b10*/  IMAD R7, R4, R5, R33 ;  /* 0x0000000504077224 */ /* 0x004fc800078e0221 */
[----:B0-----:R-:W-:-:S05]  /*0b20*/  IMAD.WIDE R14, R7, 0x4, R14 ;  /* 0x00000004070e7825 */ /* 0x001fca00078e020e */
        /* <DEDUP_REMOVED lines=10> */
[----:B------:R-:W2:Y:S01]  /*0bd0*/  LDG.E R5, desc[UR36][R4.64] ;  /* 0x0000002404057981 */ /* 0x000ea2000c1e1900 */
[----:B------:R-:W-:-:S03]  /*0be0*/  IADD3 R0, PT, PT, R0, 0x4, RZ ;  /* 0x0000000400007810 */ /* 0x000fc60007ffe0ff */
[----:B--2---:R0:W-:Y:S04]  /*0bf0*/  ST.E desc[UR36][R6.64+0xc], R5 ;  /* 0x00000c0506007985 */ /* 0x0041e8000c101924 */
.L_x_20:
[----:B------:R-:W-:Y:S05]  /*0c00*/  BSYNC.RECONVERGENT B1 ;  /* 0x0000000000017941 */ /* 0x000fea0003800200 */
.L_x_19:
[----:B------:R-:W-:Y:S05]  /*0c10*/  @!P1 BRA `(.L_x_13) ;  /* 0x0000000000449947 */ /* 0x000fea0003800000 */
[----:B------:R-:W1:Y:S01]  /*0c20*/  LDC R15, c[0x0][0x38c] ;  /* 0x0000e300ff0f7b82 */ /* 0x000e620000000800 */
[----:B0-2---:R-:W-:-:S07]  /*0c30*/  IADD3 R6, PT, PT, R0, R33, RZ ;  /* 0x0000002100067210 */ /* 0x005fce0007ffe0ff */
[----:B----4-:R-:W0:Y:S01]  /*0c40*/  LDC.64 R4, c[0x0][0x380] ;  /* 0x0000e000ff047b82 */ /* 0x010e220000000a00 */
[----:B-1----:R-:W-:-:S04]  /*0c50*/  IMAD R7, R6, R15, R33 ;  /* 0x0000000f06077224 */ /* 0x002fc800078e0221 */
[----:B0-----:R-:W-:-:S05]  /*0c60*/  IMAD.WIDE R4, R7, 0x4, R4 ;  /* 0x0000000407047825 */ /* 0x001fca00078e0204 */
[----:B------:R-:W2:Y:S01]  /*0c70*/  LDG.E R9, desc[UR36][R4.64] ;  /* 0x0000002404097981 */ /* 0x000ea2000c1e1900 */
[----:B------:R-:W-:Y:S01]  /*0c80*/  IMAD.WIDE.U32 R6, R0, 0x4, R16 ;  /* 0x0000000400067825 */ /* 0x000fe200078e0010 */
[----:B------:R-:W-:-:S04]  /*0c90*/  ISETP.NE.AND P0, PT, R13, 0x1, PT ;  /* 0x000000010d00780c */ /* 0x000fc80003f05270 */
[----:B--2---:R1:W-:Y:S09]  /*0ca0*/  ST.E desc[UR36][R6.64], R9 ;  /* 0x0000000906007985 */ /* 0x0043f2000c101924 */
[----:B------:R-:W-:Y:S05]  /*0cb0*/  @!P0 BRA `(.L_x_13) ;  /* 0x00000000001c8947 */ /* 0x000fea0003800000 */
[----:B------:R-:W-:-:S05]  /*0cc0*/  IMAD.WIDE R4, R15, 0x4, R4 ;  /* 0x000000040f047825 */ /* 0x000fca00078e0204 */
[----:B------:R-:W2:Y:S01]  /*0cd0*/  LDG.E R11, desc[UR36][R4.64] ;  /* 0x00000024040b7981 */ /* 0x000ea2000c1e1900 */
[----:B------:R-:W-:-:S13]  /*0ce0*/  ISETP.NE.AND P0, PT, R13, 0x2, PT ;  /* 0x000000020d00780c */ /* 0x000fda0003f05270 */
[----:B-1----:R-:W-:Y:S01]  /*0cf0*/  @P0 IMAD.WIDE R8, R15, 0x4, R4 ;  /* 0x000000040f080825 */ /* 0x002fe200078e0204 */
[----:B--2---:R3:W-:Y:S05]  /*0d00*/  ST.E desc[UR36][R6.64+0x4], R11 ;  /* 0x0000040b06007985 */ /* 0x0047ea000c101924 */
[----:B------:R-:W2:Y:S04]  /*0d10*/  @P0 LDG.E R9, desc[UR36][R8.64] ;  /* 0x0000002408090981 */ /* 0x000ea8000c1e1900 */
[----:B--2---:R3:W-:Y:S02]  /*0d20*/  @P0 ST.E desc[UR36][R6.64+0x8], R9 ;  /* 0x0000080906000985 */ /* 0x0047e4000c101924 */
.L_x_13:
[----:B------:R-:W-:Y:S05]  /*0d30*/  BSYNC.RECONVERGENT B0 ;  /* 0x0000000000007941 */ /* 0x000fea0003800200 */
.L_x_12:
[----:B01234-:R-:W2:Y:S01]  /*0d40*/  LD.E R7, desc[UR36][R16.64] ;  /* 0x0000002410077980 */ /* 0x01fea2000c101900 */
[----:B------:R-:W-:Y:S01]  /*0d50*/  ISETP.GE.AND P1, PT, R31, 0x1, PT ;  /* 0x000000011f00780c */ /* 0x000fe20003f26270 */
[----:B------:R-:W-:Y:S01]  /*0d60*/  BSSY.RECONVERGENT B0, `(.L_x_21) ;  /* 0x00000e5000007945 */ /* 0x000fe20003800200 */
[----:B--2---:R-:W-:-:S04]  /*0d70*/  FSETP.LT.AND P0, PT, R7, RZ, PT ;  /* 0x000000ff0700720b */ /* 0x004fc80003f01000 */
[----:B------:R-:W-:Y:S02]  /*0d80*/  SEL R6, RZ, 0xffffffff, !P0 ;  /* 0xffffffffff067807 */ /* 0x000fe40004000000 */
[----:B------:R-:W-:Y:S02]  /*0d90*/  FSETP.GE.AND P0, PT, R7, RZ, PT ;  /* 0x000000ff0700720b */ /* 0x000fe40003f06000 */
[----:B------:R-:W-:-:S04]  /*0da0*/  I2FP.F32.S32 R6, R6 ;  /* 0x0000000600067245 */ /* 0x000fc80000201400 */
[----:B------:R-:W-:Y:S01]  /*0db0*/  FSEL R6, R6, 1, !P0 ;  /* 0x3f80000006067808 */ /* 0x000fe20004000000 */
[----:B------:R-:W-:Y:S06]  /*0dc0*/  @!P1 BRA `(.L_x_22) ;  /* 0x0000000c00689947 */ /* 0x000fec0003800000 */
[----:B------:R-:W-:Y:S01]  /*0dd0*/  ISETP.GE.U32.AND P0, PT, R34, 0xf, PT ;  /* 0x0000000f2200780c */ /* 0x000fe20003f06070 */
[----:B------:R-:W-:Y:S01]  /*0de0*/  BSSY.RECONVERGENT B1, `(.L_x_23) ;  /* 0x000002e000017945 */ /* 0x000fe20003800200 */
[----:B------:R-:W-:Y:S01]  /*0df0*/  HFMA2 R9, -RZ, RZ, 0, 0 ;  /* 0x00000000ff097431 */ /* 0x000fe200000001ff */
[----:B------:R-:W-:-:S10]  /*0e00*/  MOV R0, RZ ;  /* 0x000000ff00007202 */ /* 0x000fd40000000f00 */
[----:B------:R-:W-:Y:S05]  /*0e10*/  @!P0 BRA `(.L_x_24) ;  /* 0x0000000000a88947 */ /* 0x000fea0003800000 */
[----:B------:R-:W-:Y:S01]  /*0e20*/  BSSY.RECONVERGENT B2, `(.L_x_25) ;  /* 0x0000028000027945 */ /* 0x000fe20003800200 */
[----:B------:R-:W-:Y:S02]  /*0e30*/  MOV R9, RZ ;  /* 0x000000ff00097202 */ /* 0x000fe40000000f00 */
[----:B------:R-:W-:-:S07]  /*0e40*/  MOV R0, RZ ;  /* 0x000000ff00007202 */ /* 0x000fce0000000f00 */
.L_x_26:
[----:B------:R-:W-:-:S05]  /*0e50*/  IMAD.WIDE.U32 R4, R9, 0x4, R16 ;  /* 0x0000000409047825 */ /* 0x000fca00078e0010 */
[----:B------:R-:W2:Y:S04]  /*0e60*/  LD.E R21, desc[UR36][R4.64] ;  /* 0x0000002404157980 */ /* 0x000ea8000c101900 */
[----:B------:R-:W3:Y:S04]  /*0e70*/  LD.E R35, desc[UR36][R4.64+0x4] ;  /* 0x0000042404237980 */ /* 0x000ee8000c101900 */
[----:B------:R-:W4:Y:S04]  /*0e80*/  LD.E R37, desc[UR36][R4.64+0x8] ;  /* 0x0000082404257980 */ /* 0x000f28000c101900 */
[----:B------:R-:W5:Y:S04]  /*0e90*/  LD.E R15, desc[UR36][R4.64+0xc] ;  /* 0x00000c24040f7980 */ /* 0x000f68000c101900 */
[----:B------:R-:W5:Y:S04]  /*0ea0*/  LD.E R14, desc[UR36][R4.64+0x10] ;  /* 0x00001024040e7980 */ /* 0x000f68000c101900 */
[----:B------:R-:W5:Y:S04]  /*0eb0*/  LD.E R13, desc[UR36][R4.64+0x14] ;  /* 0x00001424040d7980 */ /* 0x000f68000c101900 */
[----:B------:R-:W5:Y:S04]  /*0ec0*/  LD.E R11, desc[UR36][R4.64+0x18] ;  /* 0x00001824040b7980 */ /* 0x000f68000c101900 */
[----:B------:R-:W5:Y:S04]  /*0ed0*/  LD.E R10, desc[UR36][R4.64+0x1c] ;  /* 0x00001c24040a7980 */ /* 0x000f68000c101900 */
[----:B------:R-:W5:Y:S01]  /*0ee0*/  LD.E R8, desc[UR36][R4.64+0x20] ;  /* 0x0000202404087980 */ /* 0x000f62000c101900 */
[----:B--2---:R-:W-:-:S04]  /*0ef0*/  FFMA R0, R21, R21, R0 ;  /* 0x0000001515007223 */ /* 0x004fc80000000000 */
[----:B---3--:R-:W-:-:S04]  /*0f00*/  FFMA R0, R35, R35, R0 ;  /* 0x0000002323007223 */ /* 0x008fc80000000000 */
[----:B----4-:R-:W-:Y:S02]  /*0f10*/  FFMA R20, R37, R37, R0 ;  /* 0x0000002525147223 */ /* 0x010fe40000000000 */
[----:B------:R-:W2:Y:S02]  /*0f20*/  LD.E R0, desc[UR36][R4.64+0x24] ;  /* 0x0000242404007980 */ /* 0x000ea4000c101900 */
[----:B-----5:R-:W-:Y:S02]  /*0f30*/  FFMA R21, R15, R15, R20 ;  /* 0x0000000f0f157223 */ /* 0x020fe40000000014 */
[----:B------:R-:W3:Y:S02]  /*0f40*/  LD.E R15, desc[UR36][R4.64+0x28] ;  /* 0x00002824040f7980 */ /* 0x000ee4000c101900 */
[----:B------:R-:W-:Y:S02]  /*0f50*/  FFMA R20, R14, R14, R21 ;  /* 0x0000000e0e147223 */ /* 0x000fe40000000015 */
[----:B------:R-:W4:Y:S02]  /*0f60*/  LD.E R14, desc[UR36][R4.64+0x2c] ;  /* 0x00002c24040e7980 */ /* 0x000f24000c101900 */
[----:B------:R-:W-:-:S02]  /*0f70*/  FFMA R20, R13, R13, R20 ;  /* 0x0000000d0d147223 */ /* 0x000fc40000000014 */
[----:B------:R-:W5:Y:S02]  /*0f80*/  LD.E R13, desc[UR36][R4.64+0x30] ;  /* 0x00003024040d7980 */ /* 0x000f64000c101900 */
[----:B------:R-:W-:Y:S02]  /*0f90*/  FFMA R35, R11, R11, R20 ;  /* 0x0000000b0b237223 */ /* 0x000fe40000000014 */
[----:B------:R-:W5:Y:S04]  /*0fa0*/  LD.E R11, desc[UR36][R4.64+0x34] ;  /* 0x00003424040b7980 */ /* 0x000f68000c101900 */
[----:B------:R-:W5:Y:S04]  /*0fb0*/  LD.E R20, desc[UR36][R4.64+0x38] ;  /* 0x0000382404147980 */ /* 0x000f68000c101900 */
[----:B------:R-:W5:Y:S01]  /*0fc0*/  LD.E R21, desc[UR36][R4.64+0x3c] ;  /* 0x00003c2404157980 */ /* 0x000f62000c101900 */
[----:B------:R-:W-:-:S04]  /*0fd0*/  FFMA R35, R10, R10, R35 ;  /* 0x0000000a0a237223 */ /* 0x000fc80000000023 */
[----:B------:R-:W-:Y:S01]  /*0fe0*/  FFMA R35, R8, R8, R35 ;  /* 0x0000000808237223 */ /* 0x000fe20000000023 */
[----:B------:R-:W-:Y:S02]  /*0ff0*/  LOP3.LUT R8, R30, 0xfffffff0, RZ, 0xc0, !PT ;  /* 0xfffffff01e087812 */ /* 0x000fe400078ec0ff */
[----:B------:R-:W-:-:S04]  /*1000*/  IADD3 R9, PT, PT, R9, 0x10, RZ ;  /* 0x0000001009097810 */ /* 0x000fc80007ffe0ff */
[----:B------:R-:W-:Y:S01]  /*1010*/  ISETP.NE.AND P0, PT, R9, R8, PT ;  /* 0x000000080900720c */ /* 0x000fe20003f05270 */
[----:B--2---:R-:W-:-:S04]  /*1020*/  FFMA R0, R0, R0, R35 ;  /* 0x0000000000007223 */ /* 0x004fc80000000023 */
[----:B---3--:R-:W-:-:S04]  /*1030*/  FFMA R15, R15, R15, R0 ;  /* 0x0000000f0f0f7223 */ /* 0x008fc80000000000 */
[----:B----4-:R-:W-:-:S04]  /*1040*/  FFMA R14, R14, R14, R15 ;  /* 0x0000000e0e0e7223 */ /* 0x010fc8000000000f */
[----:B-----5:R-:W-:-:S04]  /*1050*/  FFMA R14, R13, R13, R14 ;  /* 0x0000000d0d0e7223 */ /* 0x020fc8000000000e */
[----:B------:R-:W-:-:S04]  /*1060*/  FFMA R11, R11, R11, R14 ;  /* 0x0000000b0b0b7223 */ /* 0x000fc8000000000e */
[----:B------:R-:W-:-:S04]  /*1070*/  FFMA R0, R20, R20, R11 ;  /* 0x0000001414007223 */ /* 0x000fc8000000000b */
[----:B------:R-:W-:Y:S01]  /*1080*/  FFMA R0, R21, R21, R0 ;  /* 0x0000001515007223 */ /* 0x000fe20000000000 */
[----:B------:R-:W-:Y:S06]  /*1090*/  @P0 BRA `(.L_x_26) ;  /* 0xfffffffc006c0947 */ /* 0x000fec000383ffff */
[----:B------:R-:W-:Y:S05]  /*10a0*/  BSYNC.RECONVERGENT B2 ;  /* 0x0000000000027941 */ /* 0x000fea0003800200 */
.L_x_25:
[----:B------:R-:W-:-:S07]  /*10b0*/  MOV R9, R8 ;  /* 0x0000000800097202 */ /* 0x000fce0000000f00 */
.L_x_24:
[----:B------:R-:W-:Y:S05]  /*10c0*/  BSYNC.RECONVERGENT B1 ;  /* 0x0000000000017941 */ /* 0x000fea0003800200 */
.L_x_23:
[----:B------:R-:W-:Y:S01]  /*10d0*/  LOP3.LUT P0, R13, R30, 0xf, RZ, 0xc0, !PT ;  /* 0x0000000f1e0d7812 */ /* 0x000fe2000780c0ff */
[----:B------:R-:W-:-:S12]  /*10e0*/  BSSY.RECONVERGENT B1, `(.L_x_27) ;  /* 0x0000035000017945 */ /* 0x000fd80003800200 */
[----:B------:R-:W-:Y:S05]  /*10f0*/  @!P0 BRA `(.L_x_28) ;  /* 0x0000000000cc8947 */ /* 0x000fea0003800000 */
[----:B------:R-:W-:Y:S01]  /*1100*/  ISETP.GE.U32.AND P0, PT, R12, 0x7, PT ;  /* 0x000000070c00780c */ /* 0x000fe20003f06070 */
[----:B------:R-:W-:Y:S01]  /*1110*/  BSSY.RECONVERGENT B2, `(.L_x_29) ;  /* 0x0000015000027945 */ /* 0x000fe20003800200 */
[----:B------:R-:W-:-:S11]  /*1120*/  LOP3.LUT P1, RZ, R3, 0x7, RZ, 0xc0, !PT ;  /* 0x0000000703ff7812 */ /* 0x000fd6000782c0ff */
[----:B------:R-:W-:Y:S05]  /*1130*/  @!P0 BRA `(.L_x_30) ;  /* 0x0000000000488947 */ /* 0x000fea0003800000 */
        /* <DEDUP_REMOVED lines=8> */
[----:B------:R-:W5:Y:S01]  /*11c0*/  LD.E R15, desc[UR36][R4.64+0x1c] ;  /* 0x00001c24040f7980 */ /* 0x000f62000c101900 */
[----:B------:R-:W-:Y:S01]  /*11d0*/  IADD3 R9, PT, PT, R9, 0x8, RZ ;  /* 0x0000000809097810 */ /* 0x000fe20007ffe0ff */
[----:B--2---:R-:W-:-:S04]  /*11e0*/  FFMA R0, R21, R21, R0 ;  /* 0x0000001515007223 */ /* 0x004fc80000000000 */
[----:B---3--:R-:W-:-:S04]  /*11f0*/  FFMA R0, R35, R35, R0 ;  /* 0x0000002323007223 */ /* 0x008fc80000000000 */
[----:B----4-:R-:W-:-:S04]  /*1200*/  FFMA R37, R37, R37, R0 ;  /* 0x0000002525257223 */ /* 0x010fc80000000000 */
[----:B-----5:R-:W-:-:S04]  /*1210*/  FFMA R14, R14, R14, R37 ;  /* 0x0000000e0e0e7223 */ /* 0x020fc80000000025 */
[----:B------:R-:W-:-:S04]  /*1220*/  FFMA R11, R11, R11, R14 ;  /* 0x0000000b0b0b7223 */ /* 0x000fc8000000000e */
[----:B------:R-:W-:-:S04]  /*1230*/  FFMA R11, R10, R10, R11 ;  /* 0x0000000a0a0b7223 */ /* 0x000fc8000000000b */
[----:B------:R-:W-:-:S04]  /*1240*/  FFMA R0, R8, R8, R11 ;  /* 0x0000000808007223 */ /* 0x000fc8000000000b */
[----:B------:R-:W-:-:S07]  /*1250*/  FFMA R0, R15, R15, R0 ;  /* 0x0000000f0f007223 */ /* 0x000fce0000000000 */
.L_x_30:
[----:B------:R-:W-:Y:S05]  /*1260*/  BSYNC.RECONVERGENT B2 ;  /* 0x0000000000027941 */ /* 0x000fea0003800200 */
.L_x_29:
[----:B------:R-:W-:Y:S05]  /*1270*/  @!P1 BRA `(.L_x_28) ;  /* 0x00000000006c9947 */ /* 0x000fea0003800000 */
[----:B------:R-:W-:Y:S01]  /*1280*/  ISETP.GE.U32.AND P1, PT, R25, 0x3, PT ;  /* 0x000000031900780c */ /* 0x000fe20003f26070 */
[----:B------:R-:W-:Y:S01]  /*1290*/  BSSY.RECONVERGENT B2, `(.L_x_31) ;  /* 0x000000e000027945 */ /* 0x000fe20003800200 */
[----:B------:R-:W-:-:S04]  /*12a0*/  LOP3.LUT R8, R28, 0x3, RZ, 0xc0, !PT ;  /* 0x000000031c087812 */ /* 0x000fc800078ec0ff */
[----:B------:R-:W-:-:S07]  /*12b0*/  ISETP.NE.AND P0, PT, R8, RZ, PT ;  /* 0x000000ff0800720c */ /* 0x000fce0003f05270 */
[----:B------:R-:W-:Y:S06]  /*12c0*/  @!P1 BRA `(.L_x_32) ;  /* 0x0000000000289947 */ /* 0x000fec0003800000 */
[----:B------:R-:W-:-:S05]  /*12d0*/  IMAD.WIDE.U32 R4, R9, 0x4, R16 ;  /* 0x0000000409047825 */ /* 0x000fca00078e0010 */
[----:B------:R-:W2:Y:S04]  /*12e0*/  LD.E R11, desc[UR36][R4.64] ;  /* 0x00000024040b7980 */ /* 0x000ea8000c101900 */
[----:B------:R-:W3:Y:S04]  /*12f0*/  LD.E R15, desc[UR36][R4.64+0x4] ;  /* 0x00000424040f7980 */ /* 0x000ee8000c101900 */
[----:B------:R-:W4:Y:S04]  /*1300*/  LD.E R21, desc[UR36][R4.64+0x8] ;  /* 0x0000082404157980 */ /* 0x000f28000c101900 */
[----:B------:R-:W5:Y:S01]  /*1310*/  LD.E R35, desc[UR36][R4.64+0xc] ;  /* 0x00000c2404237980 */ /* 0x000f62000c101900 */
[----:B------:R-:W-:Y:S01]  /*1320*/  IADD3 R9, PT, PT, R9, 0x4, RZ ;  /* 0x0000000409097810 */ /* 0x000fe20007ffe0ff */
[----:B--2---:R-:W-:-:S04]  /*1330*/  FFMA R0, R11, R11, R0 ;  /* 0x0000000b0b007223 */ /* 0x004fc80000000000 */
[----:B---3--:R-:W-:-:S04]  /*1340*/  FFMA R0, R15, R15, R0 ;  /* 0x0000000f0f007223 */ /* 0x008fc80000000000 */
[----:B----4-:R-:W-:-:S04]  /*1350*/  FFMA R0, R21, R21, R0 ;  /* 0x0000001515007223 */ /* 0x010fc80000000000 */
[----:B-----5:R-:W-:-:S07]  /*1360*/  FFMA R0, R35, R35, R0 ;  /* 0x0000002323007223 */ /* 0x020fce0000000000 */
.L_x_32:
[----:B------:R-:W-:Y:S05]  /*1370*/  BSYNC.RECONVERGENT B2 ;  /* 0x0000000000027941 */ /* 0x000fea0003800200 */
.L_x_31:
[----:B------:R-:W-:Y:S05]  /*1380*/  @!P0 BRA `(.L_x_28) ;  /* 0x0000000000288947 */ /* 0x000fea0003800000 */
[----:B------:R-:W-:-:S05]  /*1390*/  IMAD.WIDE.U32 R4, R9, 0x4, R16 ;  /* 0x0000000409047825 */ /* 0x000fca00078e0010 */
[----:B------:R-:W2:Y:S01]  /*13a0*/  LD.E R9, desc[UR36][R4.64] ;  /* 0x0000002404097980 */ /* 0x000ea2000c101900 */
[----:B------:R-:W-:Y:S01]  /*13b0*/  ISETP.NE.AND P0, PT, R8, 0x1, PT ;  /* 0x000000010800780c */ /* 0x000fe20003f05270 */
[----:B--2---:R-:W-:-:S12]  /*13c0*/  FFMA R0, R9, R9, R0 ;  /* 0x0000000909007223 */ /* 0x004fd80000000000 */
[----:B------:R-:W-:Y:S05]  /*13d0*/  @!P0 BRA `(.L_x_28) ;  /* 0x0000000000148947 */ /* 0x000fea0003800000 */
[----:B------:R-:W-:Y:S01]  /*13e0*/  ISETP.NE.AND P0, PT, R8, 0x2, PT ;  /* 0x000000020800780c */ /* 0x000fe20003f05270 */
[----:B------:R-:W2:-:S12]  /*13f0*/  LD.E R9, desc[UR36][R4.64+0x4] ;  /* 0x0000042404097980 */ /* 0x000e98000c101900 */
[----:B------:R-:W3:Y:S01]  /*1400*/  @P0 LD.E R11, desc[UR36][R4.64+0x8] ;  /* 0x00000824040b0980 */ /* 0x000ee2000c101900 */
[----:B--2---:R-:W-:-:S04]  /*1410*/  FFMA R0, R9, R9, R0 ;  /* 0x0000000909007223 */ /* 0x004fc80000000000 */
[----:B---3--:R-:W-:-:S07]  /*1420*/  @P0 FFMA R0, R11, R11, R0 ;  /* 0x0000000b0b000223 */ /* 0x008fce0000000000 */
.L_x_28:
[----:B------:R-:W-:Y:S05]  /*1430*/  BSYNC.RECONVERGENT B1 ;  /* 0x0000000000017941 */ /* 0x000fea0003800200 */
.L_x_27:
[----:B------:R-:W-:Y:S01]  /*1440*/  IADD3 R4, PT, PT, R0, -0xd000000, RZ ;  /* 0xf300000000047810 */ /* 0x000fe20007ffe0ff */
[----:B------:R0:W1:Y:S01]  /*1450*/  MUFU.RSQ R9, R0 ;  /* 0x0000000000097308 */ /* 0x0000620000001400 */
[----:B------:R-:W-:Y:S01]  /*1460*/  BSSY.RECONVERGENT B1, `(.L_x_33) ;  /* 0x000000b000017945 */ /* 0x000fe20003800200 */
[----:B------:R-:W-:Y:S02]  /*1470*/  ISETP.GE.U32.AND P0, PT, R34, 0xf, PT ;  /* 0x0000000f2200780c */ /* 0x000fe40003f06070 */
[----:B------:R-:W-:-:S13]  /*1480*/  ISETP.GT.U32.AND P1, PT, R4, 0x727fffff, PT ;  /* 0x727fffff0400780c */ /* 0x000fda0003f24070 */
[----:B01----:R-:W-:Y:S05]  /*1490*/  @!P1 BRA `(.L_x_34) ;  /* 0x00000000000c9947 */ /* 0x003fea0003800000 */
[----:B------:R-:W-:-:S07]  /*14a0*/  MOV R11, 0x14c0 ;  /* 0x000014c0000b7802 */ /* 0x000fce0000000f00 */
[----:B------:R-:W-:Y:S05]  /*14b0*/  CALL.REL.NOINC `($__internal_0_$__cuda_sm20_sqrt_rn_f32_slowpath) ;  /* 0x0000004c003c7944 */ /* 0x000fea0003c00000 */
[----:B------:R-:W-:Y:S05]  /*14c0*/  BRA `(.L_x_35) ;  /* 0x0000000000107947 */ /* 0x000fea0003800000 */
.L_x_34:
[C---:B------:R-:W-:Y:S01]  /*14d0*/  FMUL.FTZ R5, R9.reuse, R0 ;  /* 0x0000000009057220 */ /* 0x040fe20000410000 */
[----:B------:R-:W-:-:S03]  /*14e0*/  FMUL.FTZ R4, R9, 0.5 ;  /* 0x3f00000009047820 */ /* 0x000fc60000410000 */
[----:B------:R-:W-:-:S04]  /*14f0*/  FFMA R0, -R5, R5, R0 ;  /* 0x0000000505007223 */ /* 0x000fc80000000100 */
[----:B------:R-:W-:-:S07]  /*1500*/  FFMA R0, R0, R4, R5 ;  /* 0x0000000400007223 */ /* 0x000fce0000000005 */
.L_x_35:
[----:B------:R-:W-:Y:S05]  /*1510*/  BSYNC.RECONVERGENT B1 ;  /* 0x0000000000017941 */ /* 0x000fea0003800200 */
.L_x_33:
[----:B------:R-:W-:Y:S01]  /*1520*/  FFMA R5, R6, R0, R7 ;  /* 0x0000000006057223 */ /* 0x000fe20000000007 */
[----:B------:R-:W-:Y:S01]  /*1530*/  BSSY.RECONVERGENT B1, `(.L_x_36) ;  /* 0x000002d000017945 */ /* 0x000fe20003800200 */
[----:B------:R-:W-:Y:S01]  /*1540*/  HFMA2 R7, -RZ, RZ, 0, 0 ;  /* 0x00000000ff077431 */ /* 0x000fe200000001ff */
[----:B------:R-:W-:Y:S02]  /*1550*/  ISETP.NE.AND P1, PT, R13, RZ, PT ;  /* 0x000000ff0d00720c */ /* 0x000fe40003f25270 */
[----:B------:R0:W-:Y:S01]  /*1560*/  ST.E desc[UR36][R16.64], R5 ;  /* 0x0000000510007985 */ /* 0x0001e2000c101924 */
[----:B------:R-:W-:Y:S01]  /*1570*/  MOV R9, RZ ;  /* 0x000000ff00097202 */ /* 0x000fe20000000f00 */
[----:B------:R-:W-:Y:S09]  /*1580*/  @!P0 BRA `(.L_x_37) ;  /* 0x00000000009c8947 */ /* 0x000ff20003800000 */
[----:B------:R-:W-:Y:S02]  /*1590*/  LOP3.LUT R7, R30, 0xfffffff0, RZ, 0xc0, !PT ;  /* 0xfffffff01e077812 */ /* 0x000fe400078ec0ff */
[----:B------:R-:W-:Y:S02]  /*15a0*/  MOV R0, RZ ;  /* 0x000000ff00007202 */ /* 0x000fe40000000f00 */
[----:B------:R-:W-:-:S07]  /*15b0*/  MOV R9, RZ ;  /* 0x000000ff00097202 */ /* 0x000fce0000000f00 */
.L_x_38:
[----:B0-----:R-:W-:-:S05]  /*15c0*/  IMAD.WIDE.U32 R4, R0, 0x4, R16 ;  /* 0x0000000400047825 */ /* 0x001fca00078e0010 */
        /* <DEDUP_REMOVED lines=8> */
[----:B--2---:R-:W-:-:S03]  /*1650*/  FFMA R20, R20, R20, R9 ;  /* 0x0000001414147223 */ /* 0x004fc60000000009 */
[----:B------:R-:W2:Y:S01]  /*1660*/  LD.E R9, desc[UR36][R4.64+0x20] ;  /* 0x0000202404097980 */ /* 0x000ea2000c101900 */
[----:B---3--:R-:W-:-:S03]  /*1670*/  FFMA R20, R13, R13, R20 ;  /* 0x0000000d0d147223 */ /* 0x008fc60000000014 */
[----:B------:R-:W3:Y:S01]  /*1680*/  LD.E R13, desc[UR36][R4.64+0x24] ;  /* 0x00002424040d7980 */ /* 0x000ee2000c101900 */
[----:B----4-:R-:W-:-:S03]  /*1690*/  FFMA R21, R15, R15, R20 ;  /* 0x0000000f0f157223 */ /* 0x010fc60000000014 */
[----:B------:R-:W4:Y:S01]  /*16a0*/  LD.E R15, desc[UR36][R4.64+0x28] ;  /* 0x00002824040f7980 */ /* 0x000f22000c101900 */
[----:B-----5:R-:W-:-:S03]  /*16b0*/  FFMA R20, R14, R14, R21 ;  /* 0x0000000e0e147223 */ /* 0x020fc60000000015 */
[----:B------:R-:W5:Y:S01]  /*16c0*/  LD.E R14, desc[UR36][R4.64+0x2c] ;  /* 0x00002c24040e7980 */ /* 0x000f62000c101900 */
[----:B------:R-:W-:-:S03]  /*16d0*/  FFMA R21, R11, R11, R20 ;  /* 0x0000000b0b157223 */ /* 0x000fc60000000014 */
[----:B------:R-:W5:Y:S01]  /*16e0*/  LD.E R11, desc[UR36][R4.64+0x30] ;  /* 0x00003024040b7980 */ /* 0x000f62000c101900 */
[----:B------:R-:W-:-:S03]  /*16f0*/  FFMA R35, R10, R10, R21 ;  /* 0x0000000a0a237223 */ /* 0x000fc60000000015 */
[----:B------:R-:W5:Y:S04]  /*1700*/  LD.E R20, desc[UR36][R4.64+0x34] ;  /* 0x0000342404147980 */ /* 0x000f68000c101900 */
[----:B------:R-:W5:Y:S04]  /*1710*/  LD.E R10, desc[UR36][R4.64+0x38] ;  /* 0x00003824040a7980 */ /* 0x000f68000c101900 */
[----:B------:R-:W5:Y:S01]  /*1720*/  LD.E R21, desc[UR36][R4.64+0x3c] ;  /* 0x00003c2404157980 */ /* 0x000f62000c101900 */
[----:B------:R-:W-:Y:S01]  /*1730*/  FFMA R35, R8, R8, R35 ;  /* 0x0000000808237223 */ /* 0x000fe20000000023 */
[----:B------:R-:W-:-:S03]  /*1740*/  IADD3 R0, PT, PT, R0, 0x10, RZ ;  /* 0x0000001000007810 */ /* 0x000fc60007ffe0ff */
[----:B------:R-:W-:Y:S01]  /*1750*/  FFMA R6, R6, R6, R35 ;  /* 0x0000000606067223 */ /* 0x000fe20000000023 */
[----:B------:R-:W-:-:S03]  /*1760*/  ISETP.NE.AND P0, PT, R0, R7, PT ;  /* 0x000000070000720c */ /* 0x000fc60003f05270 */
[----:B--2---:R-:W-:-:S04]  /*1770*/  FFMA R6, R9, R9, R6 ;  /* 0x0000000909067223 */ /* 0x004fc80000000006 */
[----:B---3--:R-:W-:-:S04]  /*1780*/  FFMA R6, R13, R13, R6 ;  /* 0x0000000d0d067223 */ /* 0x008fc80000000006 */
[----:B----4-:R-:W-:-:S04]  /*1790*/  FFMA R15, R15, R15, R6 ;  /* 0x0000000f0f0f7223 */ /* 0x010fc80000000006 */
[----:B-----5:R-:W-:-:S04]  /*17a0*/  FFMA R14, R14, R14, R15 ;  /* 0x0000000e0e0e7223 */ /* 0x020fc8000000000f */
[----:B------:R-:W-:-:S04]  /*17b0*/  FFMA R11, R11, R11, R14 ;  /* 0x0000000b0b0b7223 */ /* 0x000fc8000000000e */
[----:B------:R-:W-:-:S04]  /*17c0*/  FFMA R11, R20, R20, R11 ;  /* 0x00000014140b7223 */ /* 0x000fc8000000000b */
[----:B------:R-:W-:-:S04]  /*17d0*/  FFMA R10, R10, R10, R11 ;  /* 0x0000000a0a0a7223 */ /* 0x000fc8000000000b */
[----:B------:R-:W-:Y:S01]  /*17e0*/  FFMA R9, R21, R21, R10 ;  /* 0x0000001515097223 */ /* 0x000fe2000000000a */
[----:B------:R-:W-:Y:S06]  /*17f0*/  @P0 BRA `(.L_x_38) ;  /* 0xfffffffc00700947 */ /* 0x000fec000383ffff */
.L_x_37:
[----:B------:R-:W-:Y:S05]  /*1800*/  BSYNC.RECONVERGENT B1 ;  /* 0x0000000000017941 */ /* 0x000fea0003800200 */
.L_x_36:
[----:B------:R-:W-:Y:S05]  /*1810*/  @!P1 BRA `(.L_x_39) ;  /* 0x0000000000e49947 */ /* 0x000fea0003800000 */
[----:B------:R-:W-:Y:S01]  /*1820*/  ISETP.GE.U32.AND P0, PT, R12, 0x7, PT ;  /* 0x000000070c00780c */ /* 0x000fe20003f06070 */
[----:B------:R-:W-:Y:S01]  /*1830*/  BSSY.RECONVERGENT B1, `(.L_x_40) ;  /* 0x0000015000017945 */ /* 0x000fe20003800200 */
[----:B------:R-:W-:-:S11]  /*1840*/  LOP3.LUT P1, RZ, R3, 0x7, RZ, 0xc0, !PT ;  /* 0x0000000703ff7812 */ /* 0x000fd6000782c0ff */
[----:B------:R-:W-:Y:S05]  /*1850*/  @!P0 BRA `(.L_x_41) ;  /* 0x0000000000488947 */ /* 0x000fea0003800000 */
        /* <DEDUP_REMOVED lines=18> */
.L_x_41:
[----:B------:R-:W-:Y:S05]  /*1980*/  BSYNC.RECONVERGENT B1 ;  /* 0x0000000000017941 */ /* 0x000fea0003800200 */
.L_x_40:
[----:B------:R-:W-:Y:S05]  /*1990*/  @!P1 BRA `(.L_x_39) ;  /* 0x0000000000849947 */ /* 0x000fea0003800000 */
[----:B------:R-:W-:Y:S01]  /*19a0*/  ISETP.GE.U32.AND P1, PT, R25, 0x3, PT ;  /* 0x000000031900780c */ /* 0x000fe20003f26070 */
[----:B------:R-:W-:Y:S01]  /*19b0*/  BSSY.RECONVERGENT B1, `(.L_x_42) ;  /* 0x000000e000017945 */ /* 0x000fe20003800200 */
[----:B------:R-:W-:-:S04]  /*19c0*/  LOP3.LUT R6, R28, 0x3, RZ, 0xc0, !PT ;  /* 0x000000031c067812 */ /* 0x000fc800078ec0ff */
[----:B------:R-:W-:-:S07]  /*19d0*/  ISETP.NE.AND P0, PT, R6, RZ, PT ;  /* 0x000000ff0600720c */ /* 0x000fce0003f05270 */
[----:B------:R-:W-:Y:S06]  /*19e0*/  @!P1 BRA `(.L_x_43) ;  /* 0x0000000000289947 */ /* 0x000fec0003800000 */
[----:B0-----:R-:W-:-:S05]  /*19f0*/  IMAD.WIDE.U32 R4, R7, 0x4, R16 ;  /* 0x0000000407047825 */ /* 0x001fca00078e0010 */
        /* <DEDUP_REMOVED lines=9> */
.L_x_43:
[----:B------:R-:W-:Y:S05]  /*1a90*/  BSYNC.RECONVERGENT B1 ;  /* 0x0000000000017941 */ /* 0x000fea0003800200 */
.L_x_42:
[----:B------:R-:W-:Y:S05]  /*1aa0*/  @!P0 BRA `(.L_x_39) ;  /* 0x0000000000408947 */ /* 0x000fea0003800000 */
[----:B0-----:R-:W-:-:S05]  /*1ab0*/  IMAD.WIDE.U32 R4, R7, 0x4, R16 ;  /* 0x0000000407047825 */ /* 0x001fca00078e0010 */
[----:B------:R-:W2:Y:S01]  /*1ac0*/  LD.E R0, desc[UR36][R4.64] ;  /* 0x0000002404007980 */ /* 0x000ea2000c101900 */
[----:B------:R-:W-:Y:S01]  /*1ad0*/  ISETP.NE.AND P0, PT, R6, 0x1, PT ;  /* 0x000000010600780c */ /* 0x000fe20003f05270 */
[----:B--2---:R-:W-:-:S12]  /*1ae0*/  FFMA R9, R0, R0, R9 ;  /* 0x0000000000097223 */ /* 0x004fd80000000009 */
[----:B------:R-:W-:Y:S05]  /*1af0*/  @!P0 BRA `(.L_x_39) ;  /* 0x00000000002c8947 */ /* 0x000fea0003800000 */
[----:B------:R-:W2:Y:S01]  /*1b00*/  LD.E R0, desc[UR36][R4.64+0x4] ;  /* 0x0000042404007980 */ /* 0x000ea2000c101900 */
[----:B------:R-:W-:Y:S01]  /*1b10*/  ISETP.NE.AND P0, PT, R6, 0x2, PT ;  /* 0x000000020600780c */ /* 0x000fe20003f05270 */
[----:B--2---:R-:W-:-:S12]  /*1b20*/  FFMA R9, R0, R0, R9 ;  /* 0x0000000000097223 */ /* 0x004fd80000000009 */
[----:B------:R-:W-:Y:S05]  /*1b30*/  @!P0 BRA `(.L_x_39) ;  /* 0x00000000001c8947 */ /* 0x000fea0003800000 */
[----:B------:R-:W2:Y:S02]  /*1b40*/  LD.E R4, desc[UR36][R4.64+0x8] ;  /* 0x0000082404047980 */ /* 0x000ea4000c101900 */
[----:B--2---:R-:W-:Y:S01]  /*1b50*/  FFMA R9, R4, R4, R9 ;  /* 0x0000000404097223 */ /* 0x004fe20000000009 */
[----:B------:R-:W-:Y:S06]  /*1b60*/  BRA `(.L_x_39) ;  /* 0x0000000000107947 */ /* 0x000fec0003800000 */
.L_x_22:
[----:B------:R-:W-:Y:S01]  /*1b70*/  LOP3.LUT R6, RZ, 0x80000000, R6, 0xb8, !PT ;  /* 0x80000000ff067812 */ /* 0x000fe200078eb806 */
[----:B------:R-:W-:-:S04]  /*1b80*/  HFMA2 R9, -RZ, RZ, 0, 0 ;  /* 0x00000000ff097431 */ /* 0x000fc800000001ff */
[----:B------:R-:W-:-:S05]  /*1b90*/  FADD R7, R7, R6 ;  /* 0x0000000607077221 */ /* 0x000fca0000000000 */
[----:B------:R0:W-:Y:S02]  /*1ba0*/  ST.E desc[UR36][R16.64], R7 ;  /* 0x0000000710007985 */ /* 0x0001e4000c101924 */
.L_x_39:
[----:B------:R-:W-:Y:S05]  /*1bb0*/  BSYNC.RECONVERGENT B0 ;  /* 0x0000000000007941 */ /* 0x000fea0003800200 */
.L_x_21:
[----:B------:R-:W-:Y:S01]  /*1bc0*/  IADD3 R4, PT, PT, R9, -0xd000000, RZ ;  /* 0xf300000009047810 */ /* 0x000fe20007ffe0ff */
[----:B------:R1:W2:Y:S01]  /*1bd0*/  MUFU.RSQ R0, R9 ;  /* 0x0000000900007308 */ /* 0x0002a20000001400 */
[----:B------:R-:W-:Y:S01]  /*1be0*/  BSSY.RECONVERGENT B0, `(.L_x_44) ;  /* 0x000000d000007945 */ /* 0x000fe20003800200 */
[----:B------:R-:W-:Y:S02]  /*1bf0*/  ISETP.GE.AND P0, PT, R31, 0x1, PT ;  /* 0x000000011f00780c */ /* 0x000fe40003f06270 */
[----:B------:R-:W-:-:S13]  /*1c00*/  ISETP.GT.U32.AND P1, PT, R4, 0x727fffff, PT ;  /* 0x727fffff0400780c */ /* 0x000fda0003f24070 */
[----:B-12---:R-:W-:Y:S05]  /*1c10*/  @!P1 BRA `(.L_x_45) ;  /* 0x0000000000149947 */ /* 0x006fea0003800000 */
[----:B------:R-:W-:Y:S02]  /*1c20*/  MOV R0, R9 ;  /* 0x0000000900007202 */ /* 0x000fe40000000f00 */
[----:B------:R-:W-:-:S07]  /*1c30*/  MOV R11, 0x1c50 ;  /* 0x00001c50000b7802 */ /* 0x000fce0000000f00 */
[----:B0-----:R-:W-:Y:S05]  /*1c40*/  CALL.REL.NOINC `($__internal_0_$__cuda_sm20_sqrt_rn_f32_slowpath) ;  /* 0x0000004400587944 */ /* 0x001fea0003c00000 */
[----:B------:R-:W-:Y:S01]  /*1c50*/  MOV R6, R0 ;  /* 0x0000000000067202 */ /* 0x000fe20000000f00 */
[----:B------:R-:W-:Y:S06]  /*1c60*/  BRA `(.L_x_46) ;  /* 0x0000000000107947 */ /* 0x000fec0003800000 */
.L_x_45:
[C---:B------:R-:W-:Y:S01]  /*1c70*/  FMUL.FTZ R6, R0.reuse, R9 ;  /* 0x0000000900067220 */ /* 0x040fe20000410000 */
[----:B------:R-:W-:-:S03]  /*1c80*/  FMUL.FTZ R0, R0, 0.5 ;  /* 0x3f00000000007820 */ /* 0x000fc60000410000 */
[----:B------:R-:W-:-:S04]  /*1c90*/  FFMA R9, -R6, R6, R9 ;  /* 0x0000000606097223 */ /* 0x000fc80000000109 */
[----:B------:R-:W-:-:S07]  /*1ca0*/  FFMA R6, R9, R0, R6 ;  /* 0x0000000009067223 */ /* 0x000fce0000000006 */
.L_x_46:
[----:B------:R-:W-:Y:S05]  /*1cb0*/  BSYNC.RECONVERGENT B0 ;  /* 0x0000000000007941 */ /* 0x000fea0003800200 */
.L_x_44:
[----:B------:R-:W-:Y:S04]  /*1cc0*/  BSSY.RECONVERGENT B1, `(.L_x_47) ;  /* 0x0000206000017945 */ /* 0x000fe80003800200 */
[----:B------:R-:W-:Y:S05]  /*1cd0*/  @!P0 BRA `(.L_x_48) ;  /* 0x0000002000108947 */ /* 0x000fea0003800000 */
[----:B------:R-:W-:Y:S01]  /*1ce0*/  ISETP.GE.U32.AND P0, PT, R34, 0xf, PT ;  /* 0x0000000f2200780c */ /* 0x000fe20003f06070 */
[----:B------:R-:W-:Y:S01]  /*1cf0*/  BSSY.RECONVERGENT B0, `(.L_x_49) ;  /* 0x0000100000007945 */ /* 0x000fe20003800200 */
[----:B0-----:R-:W-:-:S11]  /*1d00*/  HFMA2 R7, -RZ, RZ, 0, 0 ;  /* 0x00000000ff077431 */ /* 0x001fd600000001ff */
[----:B------:R-:W-:Y:S05]  /*1d10*/  @!P0 BRA `(.L_x_50) ;  /* 0x0000000c00f48947 */ /* 0x000fea0003800000 */
[----:B------:R-:W-:Y:S02]  /*1d20*/  LOP3.LUT R7, R30, 0xfffffff0, RZ, 0xc0, !PT ;  /* 0xfffffff01e077812 */ /* 0x000fe400078ec0ff */
[----:B------:R-:W-:-:S07]  /*1d30*/  MOV R21, RZ ;  /* 0x000000ff00157202 */ /* 0x000fce0000000f00 */
.L_x_83:
[----:B0-----:R-:W-:-:S05]  /*1d40*/  IMAD.WIDE.U32 R4, R21, 0x4, R16 ;  /* 0x0000000415047825 */ /* 0x001fca00078e0010 */
[----:B------:R-:W2:Y:S01]  /*1d50*/  LD.E R0, desc[UR36][R4.64] ;  /* 0x0000002404007980 */ /* 0x000ea2000c101900 */
[----:B------:R-:W0:Y:S01]  /*1d60*/  MUFU.RCP R9, R6 ;  /* 0x0000000600097308 */ /* 0x000e220000001000 */
[----:B------:R-:W-:Y:S01]  /*1d70*/  IADD3 R21, PT, PT, R21, 0x10, RZ ;  /* 0x0000001015157810 */ /* 0x000fe20007ffe0ff */
[----:B------:R-:W-:Y:S03]  /*1d80*/  BSSY.RECONVERGENT B4, `(.L_x_51) ;  /* 0x000000c000047945 */ /* 0x000fe60003800200 */
[----:B------:R-:W-:Y:S01]  /*1d90*/  ISETP.NE.AND P2, PT, R21, R7, PT ;  /* 0x000000071500720c */ /* 0x000fe20003f45270 */
[----:B0-----:R-:W-:-:S04]  /*1da0*/  FFMA R8, R9, -R6, 1 ;  /* 0x3f80000009087423 */ /* 0x001fc80000000806 */
[----:B------:R-:W-:Y:S01]  /*1db0*/  FFMA R9, R9, R8, R9 ;  /* 0x0000000809097223 */ /* 0x000fe20000000009 */
[----:B--2---:R-:W0:Y:S03]  /*1dc0*/  FCHK P0, R0, R6 ;  /* 0x0000000600007302 */ /* 0x004e260000000000 */
[----:B------:R-:W-:-:S04]  /*1dd0*/  FFMA R11, R0, R9, RZ ;  /* 0x00000009000b7223 */ /* 0x000fc800000000ff */
[----:B------:R-:W-:-:S04]  /*1de0*/  FFMA R8, R11, -R6, R0 ;  /* 0x800000060b087223 */ /* 0x000fc80000000000 */
[----:B------:R-:W-:Y:S01]  /*1df0*/  FFMA R9, R9, R8, R11 ;  /* 0x0000000809097223 */ /* 0x000fe2000000000b */
[----:B0-----:R-:W-:Y:S06]  /*1e00*/  @!P0 BRA `(.L_x_52) ;  /* 0x00000000000c8947 */ /* 0x001fec0003800000 */
[----:B------:R-:W-:-:S07]  /*1e10*/  MOV R8, 0x1e30 ;  /* 0x00001e3000087802 */ /* 0x000fce0000000f00 */
[----:B------:R-:W-:Y:S05]  /*1e20*/  CALL.REL.NOINC `($__internal_1_$__cuda_sm3x_div_rn_noftz_f32_slowpath) ;  /* 0x00000044003c7944 */ /* 0x000fea0003c00000 */
[----:B------:R-:W-:-:S07]  /*1e30*/  MOV R9, R11 ;  /* 0x0000000b00097202 */ /* 0x000fce0000000f00 */
.L_x_52:
[----:B------:R-:W-:Y:S05]  /*1e40*/  BSYNC.RECONVERGENT B4 ;  /* 0x0000000000047941 */ /* 0x000fea0003800200 */
.L_x_51:
[----:B------:R-:W2:Y:S01]  /*1e50*/  LD.E R10, desc[UR36][R4.64+0x4] ;  /* 0x00000424040a7980 */ /* 0x000ea2000c101900 */
[----:B------:R-:W0:Y:S01]  /*1e60*/  MUFU.RCP R11, R6 ;  /* 0x00000006000b7308 */ /* 0x000e220000001000 */
[----:B------:R-:W-:Y:S02]  /*1e70*/  BSSY.RECONVERGENT B4, `(.L_x_53) ;  /* 0x000000c000047945 */ /* 0x000fe40003800200 */
[----:B------:R1:W-:Y:S01]  /*1e80*/  ST.E desc[UR36][R4.64], R9 ;  /* 0x0000000904007985 */ /* 0x0003e2000c101924 */
[----:B0-----:R-:W-:-:S04]  /*1e90*/  FFMA R0, R11, -R6, 1 ;  /* 0x3f8000000b007423 */ /* 0x001fc80000000806 */
[----:B------:R-:W-:Y:S01]  /*1ea0*/  FFMA R0, R11, R0, R11 ;  /* 0x000000000b007223 */ /* 0x000fe2000000000b */
[----:B--2---:R-:W0:Y:S03]  /*1eb0*/  FCHK P0, R10, R6 ;  /* 0x000000060a007302 */ /* 0x004e260000000000 */
[----:B------:R-:W-:-:S04]  /*1ec0*/  FFMA R11, R0, R10, RZ ;  /* 0x0000000a000b7223 */ /* 0x000fc800000000ff */
[----:B------:R-:W-:-:S04]  /*1ed0*/  FFMA R8, R11, -R6, R10 ;  /* 0x800000060b087223 */ /* 0x000fc8000000000a */
[----:B------:R-:W-:Y:S01]  /*1ee0*/  FFMA R11, R0, R8, R11 ;  /* 0x00000008000b7223 */ /* 0x000fe2000000000b */
[----:B01----:R-:W-:Y:S06]  /*1ef0*/  @!P0 BRA `(.L_x_54) ;  /* 0x00000000000c8947 */ /* 0x003fec0003800000 */
[----:B------:R-:W-:Y:S02]  /*1f00*/  MOV R0, R10 ;  /* 0x0000000a00007202 */ /* 0x000fe40000000f00 */
[----:B------:R-:W-:-:S07]  /*1f10*/  MOV R8, 0x1f30 ;  /* 0x00001f3000087802 */ /* 0x000fce0000000f00 */
[----:B------:R-:W-:Y:S05]  /*1f20*/  CALL.REL.NOINC `($__internal_1_$__cuda_sm3x_div_rn_noftz_f32_slowpath) ;  /* 0x0000004000fc7944 */ /* 0x000fea0003c00000 */
.L_x_54:
[----:B------:R-:W-:Y:S05]  /*1f30*/  BSYNC.RECONVERGENT B4 ;  /* 0x0000000000047941 */ /* 0x000fea0003800200 */
.L_x_53:
        /* <DEDUP_REMOVED lines=14> */
[----:B------:R-:W-:-:S07]  /*2020*/  MOV R9, R11 ;  /* 0x0000000b00097202 */ /* 0x000fce0000000f00 */
.L_x_56:
[----:B------:R-:W-:Y:S05]  /*2030*/  BSYNC.RECONVERGENT B4 ;  /* 0x0000000000047941 */ /* 0x000fea0003800200 */
.L_x_55:
        /* <DEDUP_REMOVED lines=14> */
.L_x_58:
[----:B------:R-:W-:Y:S05]  /*2120*/  BSYNC.RECONVERGENT B4 ;  /* 0x0000000000047941 */ /* 0x000fea0003800200 */
.L_x_57:
        /* <DEDUP_REMOVED lines=15> */
.L_x_60:
[----:B------:R-:W-:Y:S05]  /*2220*/  BSYNC.RECONVERGENT B4 ;  /* 0x0000000000047941 */ /* 0x000fea0003800200 */
.L_x_59:
        /* <DEDUP_REMOVED lines=14> */
.L_x_62:
[----:B------:R-:W-:Y:S05]  /*2310*/  BSYNC.RECONVERGENT B4 ;  /* 0x0000000000047941 */ /* 0x000fea0003800200 */
.L_x_61:
        /* <DEDUP_REMOVED lines=15> */
.L_x_64:
[----:B------:R-:W-:Y:S05]  /*2410*/  BSYNC.RECONVERGENT B4 ;  /* 0x0000000000047941 */ /* 0x000fea0003800200 */
.L_x_63:
        /* <DEDUP_REMOVED lines=14> */
.L_x_66:
[----:B------:R-:W-:Y:S05]  /*2500*/  BSYNC.RECONVERGENT B4 ;  /* 0x0000000000047941 */ /* 0x000fea0003800200 */
.L_x_65:
        /* <DEDUP_REMOVED lines=15> */
.L_x_68:
[----:B------:R-:W-:Y:S05]  /*2600*/  BSYNC.RECONVERGENT B4 ;  /* 0x0000000000047941 */ /* 0x000fea0003800200 */
.L_x_67:
        /* <DEDUP_REMOVED lines=14> */
.L_x_70:
[----:B------:R-:W-:Y:S05]  /*26f0*/  BSYNC.RECONVERGENT B4 ;  /* 0x0000000000047941 */ /* 0x000fea0003800200 */
.L_x_69:
        /* <DEDUP_REMOVED lines=15> */
.L_x_72:
[----:B------:R-:W-:Y:S05]  /*27f0*/  BSYNC.RECONVERGENT B4 ;  /* 0x0000000000047941 */ /* 0x000fea0003800200 */
.L_x_71:
        /* <DEDUP_REMOVED lines=14> */
.L_x_74:
[----:B------:R-:W-:Y:S05]  /*28e0*/  BSYNC.RECONVERGENT B4 ;  /* 0x0000000000047941 */ /* 0x000fea0003800200 */
.L_x_73:
        /* <DEDUP_REMOVED lines=15> */
.L_x_76:
[----:B------:R-:W-:Y:S05]  /*29e0*/  BSYNC.RECONVERGENT B4 ;  /* 0x0000000000047941 */ /* 0x000fea0003800200 */
.L_x_75:
        /* <DEDUP_REMOVED lines=14> */
.L_x_78:
[----:B------:R-:W-:Y:S05]  /*2ad0*/  BSYNC.RECONVERGENT B4 ;  /* 0x0000000000047941 */ /* 0x000fea0003800200 */
.L_x_77:
        /* <DEDUP_REMOVED lines=15> */
.L_x_80:
[----:B------:R-:W-:Y:S05]  /*2bd0*/  BSYNC.RECONVERGENT B4 ;  /* 0x0000000000047941 */ /* 0x000fea0003800200 */
.L_x_79:
        /* <DEDUP_REMOVED lines=14> */
.L_x_82:
[----:B------:R-:W-:Y:S05]  /*2cc0*/  BSYNC.RECONVERGENT B4 ;  /* 0x0000000000047941 */ /* 0x000fea0003800200 */
.L_x_81:
[----:B------:R0:W-:Y:S01]  /*2cd0*/  ST.E desc[UR36][R4.64+0x3c], R11 ;  /* 0x00003c0b04007985 */ /* 0x0001e2000c101924 */
[----:B------:R-:W-:Y:S05]  /*2ce0*/  @P2 BRA `(.L_x_83) ;  /* 0xfffffff000142947 */ /* 0x000fea000383ffff */
.L_x_50:
[----:B------:R-:W-:Y:S05]  /*2cf0*/  BSYNC.RECONVERGENT B0 ;  /* 0x0000000000007941 */ /* 0x000fea0003800200 */
.L_x_49:
[----:B------:R-:W-:-:S13]  /*2d00*/  LOP3.LUT P0, RZ, R30, 0xf, RZ, 0xc0, !PT ;  /* 0x0000000f1eff7812 */ /* 0x000fda000780c0ff */
[----:B------:R-:W-:Y:S05]  /*2d10*/  @!P0 BRA `(.L_x_48) ;  /* 0x0000001000008947 */ /* 0x000fea0003800000 */
[----:B------:R-:W-:Y:S01]  /*2d20*/  ISETP.GE.U32.AND P0, PT, R12, 0x7, PT ;  /* 0x000000070c00780c */ /* 0x000fe20003f06070 */
[----:B------:R-:W-:-:S12]  /*2d30*/  BSSY.RECONVERGENT B0, `(.L_x_84) ;  /* 0x0000080000007945 */ /* 0x000fd80003800200 */
[----:B------:R-:W-:Y:S05]  /*2d40*/  @!P0 BRA `(.L_x_85) ;  /* 0x0000000400f88947 */ /* 0x000fea0003800000 */
[----:B0-----:R-:W-:-:S05]  /*2d50*/  IMAD.WIDE.U32 R4, R7, 0x4, R16 ;  /* 0x0000000407047825 */ /* 0x001fca00078e0010 */
[----:B------:R-:W2:Y:S01]  /*2d60*/  LD.E R10, desc[UR36][R4.64] ;  /* 0x00000024040a7980 */ /* 0x000ea2000c101900 */
[----:B------:R-:W0:Y:S01]  /*2d70*/  MUFU.RCP R9, R6 ;  /* 0x0000000600097308 */ /* 0x000e220000001000 */
[----:B------:R-:W-:Y:S01]  /*2d80*/  BSSY.RECONVERGENT B4, `(.L_x_86) ;  /* 0x000000c000047945 */ /* 0x000fe20003800200 */
[----:B0-----:R-:W-:-:S04]  /*2d90*/  FFMA R0, R9, -R6, 1 ;  /* 0x3f80000009007423 */ /* 0x001fc80000000806 */
[----:B------:R-:W-:Y:S02]  /*2da0*/  FFMA R0, R9, R0, R9 ;  /* 0x0000000009007223 */ /* 0x000fe40000000009 */
[----:B--2---:R-:W0:Y:S02]  /*2db0*/  FCHK P0, R10, R6 ;  /* 0x000000060a007302 */ /* 0x004e240000000000 */
[----:B------:R-:W-:-:S04]  /*2dc0*/  FFMA R9, R0, R10, RZ ;  /* 0x0000000a00097223 */ /* 0x000fc800000000ff */
[----:B------:R-:W-:-:S04]  /*2dd0*/  FFMA R8, R9, -R6, R10 ;  /* 0x8000000609087223 */ /* 0x000fc8000000000a */
[----:B------:R-:W-:Y:S01]  /*2de0*/  FFMA R9, R0, R8, R9 ;  /* 0x0000000800097223 */ /* 0x000fe20000000009 */
[----:B0-----:R-:W-:Y:S06]  /*2df0*/  @!P0 BRA `(.L_x_87) ;  /* 0x0000000000108947 */ /* 0x001fec0003800000 */
[----:B------:R-:W-:Y:S02]  /*2e00*/  MOV R0, R10 ;  /* 0x0000000a00007202 */ /* 0x000fe40000000f00 */
[----:B------:R-:W-:-:S07]  /*2e10*/  MOV R8, 0x2e30 ;  /* 0x00002e3000087802 */ /* 0x000fce0000000f00 */
[----:B------:R-:W-:Y:S05]  /*2e20*/  CALL.REL.NOINC `($__internal_1_$__cuda_sm3x_div_rn_noftz_f32_slowpath) ;  /* 0x00000034003c7944 */ /* 0x000fea0003c00000 */
[----:B------:R-:W-:-:S07]  /*2e30*/  MOV R9, R11 ;  /* 0x0000000b00097202 */ /* 0x000fce0000000f00 */
.L_x_87:
[----:B------:R-:W-:Y:S05]  /*2e40*/  BSYNC.RECONVERGENT B4 ;  /* 0x0000000000047941 */ /* 0x000fea0003800200 */
.L_x_86:
        /* <DEDUP_REMOVED lines=14> */
.L_x_89:
[----:B------:R-:W-:Y:S05]  /*2f30*/  BSYNC.RECONVERGENT B4 ;  /* 0x0000000000047941 */ /* 0x000fea0003800200 */
.L_x_88:
        /* <DEDUP_REMOVED lines=15> */
.L_x_91:
[----:B------:R-:W-:Y:S05]  /*3030*/  BSYNC.RECONVERGENT B4 ;  /* 0x0000000000047941 */ /* 0x000fea0003800200 */
.L_x_90:
        /* <DEDUP_REMOVED lines=14> */
.L_x_93:
[----:B------:R-:W-:Y:S05]  /*3120*/  BSYNC.RECONVERGENT B4 ;  /* 0x0000000000047941 */ /* 0x000fea0003800200 */
.L_x_92:
        /* <DEDUP_REMOVED lines=15> */
.L_x_95:
[----:B------:R-:W-:Y:S05]  /*3220*/  BSYNC.RECONVERGENT B4 ;  /* 0x0000000000047941 */ /* 0x000fea0003800200 */
.L_x_94:
        /* <DEDUP_REMOVED lines=14> */
.L_x_97:
[----:B------:R-:W-:Y:S05]  /*3310*/  BSYNC.RECONVERGENT B4 ;  /* 0x0000000000047941 */ /* 0x000fea0003800200 */
.L_x_96:
        /* <DEDUP_REMOVED lines=15> */
.L_x_99:
[----:B------:R-:W-:Y:S05]  /*3410*/  BSYNC.RECONVERGENT B4 ;  /* 0x0000000000047941 */ /* 0x000fea0003800200 */
.L_x_98:
        /* <DEDUP_REMOVED lines=14> */
.L_x_101:
[----:B------:R-:W-:Y:S05]  /*3500*/  BSYNC.RECONVERGENT B4 ;  /* 0x0000000000047941 */ /* 0x000fea0003800200 */
.L_x_100:
[----:B------:R1:W-:Y:S01]  /*3510*/  ST.E desc[UR36][R4.64+0x1c], R11 ;  /* 0x00001c0b04007985 */ /* 0x0003e2000c101924 */
[----:B------:R-:W-:-:S07]  /*3520*/  IADD3 R7, PT, PT, R7, 0x8, RZ ;  /* 0x0000000807077810 */ /* 0x000fce0007ffe0ff */
.L_x_85:
[----:B------:R-:W-:Y:S05]  /*3530*/  BSYNC.RECONVERGENT B0 ;  /* 0x0000000000007941 */ /* 0x000fea0003800200 */
.L_x_84:
[----:B------:R-:W-:-:S13]  /*3540*/  LOP3.LUT P0, RZ, R3, 0x7, RZ, 0xc0, !PT ;  /* 0x0000000703ff7812 */ /* 0x000fda000780c0ff */
[----:B------:R-:W-:Y:S05]  /*3550*/  @!P0 BRA `(.L_x_48) ;  /* 0x0000000400f08947 */ /* 0x000fea0003800000 */
[----:B------:R-:W-:Y:S01]  /*3560*/  ISETP.GE.U32.AND P0, PT, R25, 0x3, PT ;  /* 0x000000031900780c */ /* 0x000fe20003f06070 */
[----:B------:R-:W-:Y:S01]  /*3570*/  BSSY.RECONVERGENT B0, `(.L_x_102) ;  /* 0x0000043000007945 */ /* 0x000fe20003800200 */
[----:B------:R-:W-:-:S11]  /*3580*/  LOP3.LUT R3, R28, 0x3, RZ, 0xc0, !PT ;  /* 0x000000031c037812 */ /* 0x000fd600078ec0ff */
[----:B------:R-:W-:Y:S05]  /*3590*/  @!P0 BRA `(.L_x_103) ;  /* 0x0000000400008947 */ /* 0x000fea0003800000 */
[----:B01----:R-:W-:-:S05]  /*35a0*/  IMAD.WIDE.U32 R4, R7, 0x4, R16 ;  /* 0x0000000407047825 */ /* 0x003fca00078e0010 */
        /* <DEDUP_REMOVED lines=14> */
.L_x_105:
[----:B------:R-:W-:Y:S05]  /*3690*/  BSYNC.RECONVERGENT B4 ;  /* 0x0000000000047941 */ /* 0x000fea0003800200 */
.L_x_104:
        /* <DEDUP_REMOVED lines=14> */
.L_x_107:
[----:B------:R-:W-:Y:S05]  /*3780*/  BSYNC.RECONVERGENT B4 ;  /* 0x0000000000047941 */ /* 0x000fea0003800200 */
.L_x_106:
        /* <DEDUP_REMOVED lines=15> */
.L_x_109:
[----:B------:R-:W-:Y:S05]  /*3880*/  BSYNC.RECONVERGENT B4 ;  /* 0x0000000000047941 */ /* 0x000fea0003800200 */
.L_x_108:
        /* <DEDUP_REMOVED lines=14> */
.L_x_111:
[----:B------:R-:W-:Y:S05]  /*3970*/  BSYNC.RECONVERGENT B4 ;  /* 0x0000000000047941 */ /* 0x000fea0003800200 */
.L_x_110:
[----:B------:R2:W-:Y:S01]  /*3980*/  ST.E desc[UR36][R4.64+0xc], R11 ;  /* 0x00000c0b04007985 */ /* 0x0005e2000c101924 */
[----:B------:R-:W-:-:S07]  /*3990*/  IADD3 R7, PT, PT, R7, 0x4, RZ ;  /* 0x0000000407077810 */ /* 0x000fce0007ffe0ff */
.L_x_103:
[----:B------:R-:W-:Y:S05]  /*39a0*/  BSYNC.RECONVERGENT B0 ;  /* 0x0000000000007941 */ /* 0x000fea0003800200 */
.L_x_102:
[----:B------:R-:W-:-:S13]  /*39b0*/  ISETP.NE.AND P0, PT, R3, RZ, PT ;  /* 0x000000ff0300720c */ /* 0x000fda0003f05270 */
[----:B------:R-:W-:Y:S05]  /*39c0*/  @!P0 BRA `(.L_x_48) ;  /* 0x0000000000d48947 */ /* 0x000fea0003800000 */
[----:B012---:R-:W-:-:S05]  /*39d0*/  IMAD.WIDE.U32 R4, R7, 0x4, R16 ;  /* 0x0000000407047825 */ /* 0x007fca00078e0010 */
        /* <DEDUP_REMOVED lines=14> */
.L_x_113:
[----:B------:R-:W-:Y:S05]  /*3ac0*/  BSYNC.RECONVERGENT B0 ;  /* 0x0000000000007941 */ /* 0x000fea0003800200 */
.L_x_112:
[----:B------:R3:W-:Y:S01]  /*3ad0*/  ST.E desc[UR36][R4.64], R7 ;  /* 0x0000000704007985 */ /* 0x0007e2000c101924 */
[----:B------:R-:W-:-:S13]  /*3ae0*/  ISETP.NE.AND P0, PT, R3, 0x1, PT ;  /* 0x000000010300780c */ /* 0x000fda0003f05270 */
[----:B---3--:R-:W-:Y:S05]  /*3af0*/  @!P0 BRA `(.L_x_48) ;  /* 0x0000000000888947 */ /* 0x008fea0003800000 */
        /* <DEDUP_REMOVED lines=14> */
.L_x_115:
[----:B------:R-:W-:Y:S05]  /*3be0*/  BSYNC.RECONVERGENT B0 ;  /* 0x0000000000007941 */ /* 0x000fea0003800200 */
.L_x_114:
        /* <DEDUP_REMOVED lines=17> */
.L_x_117:
[----:B------:R-:W-:Y:S05]  /*3d00*/  BSYNC.RECONVERGENT B0 ;  /* 0x0000000000007941 */ /* 0x000fea0003800200 */
.L_x_116:
[----:B------:R3:W-:Y:S02]  /*3d10*/  ST.E desc[UR36][R4.64+0x8], R3 ;  /* 0x0000080304007985 */ /* 0x0007e4000c101924 */
.L_x_48:
[----:B------:R-:W-:Y:S05]  /*3d20*/  BSYNC.RECONVERGENT B1 ;  /* 0x0000000000017941 */ /* 0x000fea0003800200 */
.L_x_47:
[----:B------:R-:W-:Y:S01]  /*3d30*/  MOV R6, 0x0 ;  /* 0x0000000000067802 */ /* 0x000fe20000000f00 */
[----:B------:R-:W4:Y:S05]  /*3d40*/  LDCU UR4, c[0x0][0x38c] ;  /* 0x00007180ff0477ac */ /* 0x000f2a0008000800 */
[----:B0-----:R-:W0:Y:S01]  /*3d50*/  LDC.64 R6, c[0x4][R6] ;  /* 0x0100000006067b82 */ /* 0x001e220000000a00 */
[----:B----4-:R-:W-:-:S05]  /*3d60*/  IADD3 R34, PT, PT, -R33, UR4, RZ ;  /* 0x0000000421227c10 */ /* 0x010fca000fffe1ff */
[----:B-123--:R-:W-:-:S07]  /*3d70*/  IMAD.WIDE R4, R34, 0x4, RZ ;  /* 0x0000000422047825 */ /* 0x00efce00078e02ff */
[----:B------:R-:W-:-:S07]  /*3d80*/  LEPC R20, `(.L_x_118) ;  /* 0x000000001014794e */ /* 0x000fce0000000000 */
[----:B0-----:R-:W-:Y:S05]  /*3d90*/  CALL.ABS.NOINC R6 ;  /* 0x0000000006007343 */ /* 0x001fea0003c00000 */
.L_x_118:
[----:B------:R-:W0:Y:S01]  /*3da0*/  LDCU UR4, c[0x0][0x388] ;  /* 0x00007100ff0477ac */ /* 0x000e220008000800 */
[----:B------:R-:W-:Y:S01]  /*3db0*/  BSSY.RECONVERGENT B0, `(.L_x_119) ;  /* 0x00000b3000007945 */ /* 0x000fe20003800200 */
[----:B------:R-:W-:Y:S02]  /*3dc0*/  MOV R36, R4 ;  /* 0x0000000400247202 */ /* 0x000fe40000000f00 */
[----:B------:R-:W-:Y:S02]  /*3dd0*/  MOV R37, R5 ;  /* 0x0000000500257202 */ /* 0x000fe40000000f00 */
[----:B0-----:R-:W-:-:S13]  /*3de0*/  ISETP.GE.AND P0, PT, R33, UR4, PT ;  /* 0x0000000421007c0c */ /* 0x001fda000bf06270 */
[----:B------:R-:W-:Y:S05]  /*3df0*/  @P0 BRA `(.L_x_120) ;  /* 0x0000000400f80947 */ /* 0x000fea0003800000 */
[----:B------:R-:W-:Y:S01]  /*3e00*/  BSSY.RECONVERGENT B1, `(.L_x_121) ;  /* 0x000007c000017945 */ /* 0x000fe20003800200 */
[----:B------:R-:W-:Y:S02]  /*3e10*/  LOP3.LUT R0, R30, 0xfffffff8, RZ, 0xc0, !PT ;  /* 0xfffffff81e007812 */ /* 0x000fe400078ec0ff */
[----:B------:R-:W-:-:S07]  /*3e20*/  MOV R12, R33 ;  /* 0x00000021000c7202 */ /* 0x000fce0000000f00 */
.L_x_129:
[----:B------:R-:W-:Y:S01]  /*3e30*/  IADD3 R3, PT, PT, -R23, UR38, RZ ;  /* 0x0000002617037c10 */ /* 0x000fe2000fffe1ff */
[----:B------:R-:W-:Y:S01]  /*3e40*/  BSSY.RECONVERGENT B2, `(.L_x_122) ;  /* 0x0000032000027945 */ /* 0x000fe20003800200 */
[----:B------:R-:W-:Y:S01]  /*3e50*/  HFMA2 R13, -RZ, RZ, 0, 0 ;  /* 0x00000000ff0d7431 */ /* 0x000fe200000001ff */
[----:B------:R-:W-:Y:S02]  /*3e60*/  LOP3.LUT P1, RZ, R30, 0x7, RZ, 0xc0, !PT ;  /* 0x000000071eff7812 */ /* 0x000fe4000782c0ff */
[----:B------:R-:W-:Y:S02]  /*3e70*/  ISETP.GE.U32.AND P0, PT, R3, 0x7, PT ;  /* 0x000000070300780c */ /* 0x000fe40003f06070 */
[----:B------:R-:W-:-:S11]  /*3e80*/  MOV R3, R33 ;  /* 0x0000002100037202 */ /* 0x000fd60000000f00 */
[----:B------:R-:W-:Y:S05]  /*3e90*/  @!P0 BRA `(.L_x_123) ;  /* 0x0000000000b08947 */ /* 0x000fea0003800000 */
[----:B------:R-:W-:Y:S02]  /*3ea0*/  MOV R11, RZ ;  /* 0x000000ff000b7202 */ /* 0x000fe40000000f00 */
[----:B------:R-:W-:Y:S02]  /*3eb0*/  MOV R13, RZ ;  /* 0x000000ff000d7202 */ /* 0x000fe40000000f00 */
[----:B------:R-:W-:-:S07]  /*3ec0*/  MOV R3, R33 ;  /* 0x0000002100037202 */ /* 0x000fce0000000f00 */
.L_x_124:
[----:B------:R-:W0:Y:S01]  /*3ed0*/  LDC R15, c[0x0][0x38c] ;  /* 0x0000e300ff0f7b82 */ /* 0x000e220000000800 */
[----:B------:R-:W-:-:S05]  /*3ee0*/  IADD3 R5, PT, PT, R3, -R33, RZ ;  /* 0x8000002103057210 */ /* 0x000fca0007ffe0ff */
[----:B------:R-:W-:Y:S02]  /*3ef0*/  IMAD.WIDE R4, R5, 0x4, R16 ;  /* 0x0000000405047825 */ /* 0x000fe400078e0210 */
[----:B------:R-:W1:Y:S03]  /*3f00*/  LDC.64 R8, c[0x0][0x380] ;  /* 0x0000e000ff087b82 */ /* 0x000e660000000a00 */
[----:B------:R-:W2:Y:S04]  /*3f10*/  LD.E R10, desc[UR36][R4.64] ;  /* 0x00000024040a7980 */ /* 0x000ea8000c101900 */
[----:B------:R-:W3:Y:S04]  /*3f20*/  LD.E R29, desc[UR36][R4.64+0x4] ;  /* 0x00000424041d7980 */ /* 0x000ee8000c101900 */
[----:B------:R-:W4:Y:S01]  /*3f30*/  LD.E R40, desc[UR36][R4.64+0x14] ;  /* 0x0000142404287980 */ /* 0x000f22000c101900 */
[----:B0-----:R-:W-:-:S04]  /*3f40*/  IMAD R7, R3, R15, R12 ;  /* 0x0000000f03077224 */ /* 0x001fc800078e020c */
[----:B-1----:R-:W-:-:S05]  /*3f50*/  IMAD.WIDE R8, R7, 0x4, R8 ;  /* 0x0000000407087825 */ /* 0x002fca00078e0208 */
[----:B------:R-:W2:Y:S01]  /*3f60*/  LDG.E R14, desc[UR36][R8.64] ;  /* 0x00000024080e7981 */ /* 0x000ea2000c1e1900 */
[----:B------:R-:W-:-:S05]  /*3f70*/  IMAD.WIDE R6, R15, 0x4, R8 ;  /* 0x000000040f067825 */ /* 0x000fca00078e0208 */
[----:B------:R-:W3:Y:S01]  /*3f80*/  LDG.E R35, desc[UR36][R6.64] ;  /* 0x0000002406237981 */ /* 0x000ee2000c1e1900 */
[----:B------:R-:W-:-:S04]  /*3f90*/  IMAD.WIDE R20, R15, 0x4, R6 ;  /* 0x000000040f147825 */ /* 0x000fc800078e0206 */
[----:B------:R-:W-:-:S04]  /*3fa0*/  IMAD.WIDE R38, R15, 0x4, R20 ;  /* 0x000000040f267825 */ /* 0x000fc800078e0214 */
[----:B--2---:R-:W-:Y:S02]  /*3fb0*/  FFMA R10, R10, R14, R13 ;  /* 0x0000000e0a0a7223 */ /* 0x004fe4000000000d */
[----:B------:R-:W2:Y:S04]  /*3fc0*/  LD.E R13, desc[UR36][R4.64+0x8] ;  /* 0x00000824040d7980 */ /* 0x000ea8000c101900 */
[----:B------:R0:W2:Y:S01]  /*3fd0*/  LDG.E R14, desc[UR36][R20.64] ;  /* 0x00000024140e7981 */ /* 0x0000a2000c1e1900 */
[----:B---3--:R-:W-:-:S03]  /*3fe0*/  FFMA R10, R29, R35, R10 ;  /* 0x000000231d0a7223 */ /* 0x008fc6000000000a */
[----:B------:R-:W3:Y:S04]  /*3ff0*/  LD.E R29, desc[UR36][R4.64+0xc] ;  /* 0x00000c24041d7980 */ /* 0x000ee8000c101900 */
[----:B------:R-:W3:Y:S01]  /*4000*/  LDG.E R35, desc[UR36][R38.64] ;  /* 0x0000002426237981 */ /* 0x000ee2000c1e1900 */
[----:B------:R-:W-:-:S04]  /*4010*/  IMAD.WIDE R8, R15, 0x4, R38 ;  /* 0x000000040f087825 */ /* 0x000fc800078e0226 */
[C---:B------:R-:W-:Y:S02]  /*4020*/  IMAD.WIDE R6, R15.reuse, 0x4, R8 ;  /* 0x000000040f067825 */ /* 0x040fe400078e0208 */
[----:B------:R-:W5:Y:S02]  /*4030*/  LDG.E R8, desc[UR36][R8.64] ;  /* 0x0000002408087981 */ /* 0x000f64000c1e1900 */
[----:B0-----:R-:W-:Y:S02]  /*4040*/  IMAD.WIDE R20, R15, 0x4, R6 ;  /* 0x000000040f147825 */ /* 0x001fe400078e0206 */
[----:B------:R-:W4:Y:S02]  /*4050*/  LD.E R38, desc[UR36][R4.64+0x1c] ;  /* 0x00001c2404267980 */ /* 0x000f24000c101900 */
[----:B--2---:R-:W-:Y:S02]  /*4060*/  FFMA R10, R13, R14, R10 ;  /* 0x0000000e0d0a7223 */ /* 0x004fe4000000000a */
[----:B------:R-:W4:Y:S02]  /*4070*/  LDG.E R13, desc[UR36][R6.64] ;  /* 0x00000024060d7981 */ /* 0x000f24000c1e1900 */
[----:B---3--:R-:W-:-:S02]  /*4080*/  FFMA R10, R29, R35, R10 ;  /* 0x000000231d0a7223 */ /* 0x008fc4000000000a */
[----:B------:R-:W5:Y:S01]  /*4090*/  LD.E R29, desc[UR36][R4.64+0x10] ;  /* 0x00001024041d7980 */ /* 0x000f62000c101900 */
[----:B------:R-:W-:-:S03]  /*40a0*/  IMAD.WIDE R14, R15, 0x4, R20 ;  /* 0x000000040f0e7825 */ /* 0x000fc600078e0214 */
[----:B------:R-:W2:Y:S04]  /*40b0*/  LD.E R35, desc[UR36][R4.64+0x18] ;  /* 0x0000182404237980 */ /* 0x000ea8000c101900 */
[----:B------:R-:W2:Y:S04]  /*40c0*/  LDG.E R20, desc[UR36][R20.64] ;  /* 0x0000002414147981 */ /* 0x000ea8000c1e1900 */
[----:B------:R-:W3:Y:S01]  /*40d0*/  LDG.E R14, desc[UR36][R14.64] ;  /* 0x000000240e0e7981 */ /* 0x000ee2000c1e1900 */
[----:B------:R-:W-:-:S04]  /*40e0*/  IADD3 R11, PT, PT, R11, 0x8, RZ ;  /* 0x000000080b0b7810 */ /* 0x000fc80007ffe0ff */
[----:B------:R-:W-:Y:S02]  /*40f0*/  ISETP.NE.AND P0, PT, R11, R0, PT ;  /* 0x000000000b00720c */ /* 0x000fe40003f05270 */
[----:B------:R-:W-:Y:S01]  /*4100*/  IADD3 R3, PT, PT, R3, 0x8, RZ ;  /* 0x0000000803037810 */ /* 0x000fe20007ffe0ff */
[----:B-----5:R-:W-:-:S04]  /*4110*/  FFMA R29, R29, R8, R10 ;  /* 0x000000081d1d7223 */ /* 0x020fc8000000000a */
[----:B----4-:R-:W-:-:S04]  /*4120*/  FFMA R40, R40, R13, R29 ;  /* 0x0000000d28287223 */ /* 0x010fc8000000001d */
[----:B--2---:R-:W-:-:S04]  /*4130*/  FFMA R35, R35, R20, R40 ;  /* 0x0000001423237223 */ /* 0x004fc80000000028 */
[----:B---3--:R-:W-:Y:S01]  /*4140*/  FFMA R13, R38, R14, R35 ;  /* 0x0000000e260d7223 */ /* 0x008fe20000000023 */
[----:B------:R-:W-:Y:S06]  /*4150*/  @P0 BRA `(.L_x_124) ;  /* 0xfffffffc005c0947 */ /* 0x000fec000383ffff */
.L_x_123:
[----:B------:R-:W-:Y:S05]  /*4160*/  BSYNC.RECONVERGENT B2 ;  /* 0x0000000000027941 */ /* 0x000fea0003800200 */
.L_x_122:
[----:B------:R-:W-:Y:S04]  /*4170*/  BSSY.RECONVERGENT B2, `(.L_x_125) ;  /* 0x000003d000027945 */ /* 0x000fe80003800200 */
[----:B------:R-:W-:Y:S05]  /*4180*/  @!P1 BRA `(.L_x_126) ;  /* 0x0000000000ec9947 */ /* 0x000fea0003800000 */
[----:B------:R-:W-:Y:S01]  /*4190*/  ISETP.GE.U32.AND P1, PT, R25, 0x3, PT ;  /* 0x000000031900780c */ /* 0x000fe20003f26070 */
[----:B------:R-:W-:Y:S01]  /*41a0*/  BSSY.RECONVERGENT B3, `(.L_x_127) ;  /* 0x0000019000037945 */ /* 0x000fe20003800200 */
[----:B------:R-:W-:-:S11]  /*41b0*/  LOP3.LUT P0, RZ, R28, 0x3, RZ, 0xc0, !PT ;  /* 0x000000031cff7812 */ /* 0x000fd6000780c0ff */
[----:B------:R-:W-:Y:S05]  /*41c0*/  @!P1 BRA `(.L_x_128) ;  /* 0x0000000000589947 */ /* 0x000fea0003800000 */
[----:B------:R-:W0:Y:S01]  /*41d0*/  LDC R15, c[0x0][0x38c] ;  /* 0x0000e300ff0f7b82 */ /* 0x000e220000000800 */
[----:B------:R-:W-:-:S05]  /*41e0*/  IADD3 R9, PT, PT, R3, -R33, RZ ;  /* 0x8000002103097210 */ /* 0x000fca0007ffe0ff */
[----:B------:R-:W-:Y:S02]  /*41f0*/  IMAD.WIDE R8, R9, 0x4, R16 ;  /* 0x0000000409087825 */ /* 0x000fe400078e0210 */
[----:B------:R-:W1:Y:S03]  /*4200*/  LDC.64 R10, c[0x0][0x380] ;  /* 0x0000e000ff0a7b82 */ /* 0x000e660000000a00 */
[----:B------:R-:W2:Y:S04]  /*4210*/  LD.E R38, desc[UR36][R8.64] ;  /* 0x0000002408267980 */ /* 0x000ea8000c101900 */
[----:B------:R-:W3:Y:S04]  /*4220*/  LD.E R40, desc[UR36][R8.64+0x4] ;  /* 0x0000042408287980 */ /* 0x000ee8000c101900 */
[----:B------:R-:W4:Y:S04]  /*4230*/  LD.E R42, desc[UR36][R8.64+0x8] ;  /* 0x00000824082a7980 */ /* 0x000f28000c101900 */
[----:B------:R-:W5:Y:S01]  /*4240*/  LD.E R44, desc[UR36][R8.64+0xc] ;  /* 0x00000c24082c7980 */ /* 0x000f62000c101900 */
[----:B0-----:R-:W-:-:S04]  /*4250*/  IMAD R5, R3, R15, R12 ;  /* 0x0000000f03057224 */ /* 0x001fc800078e020c */
[----:B-1----:R-:W-:-:S04]  /*4260*/  IMAD.WIDE R10, R5, 0x4, R10 ;  /* 0x00000004050a7825 */ /* 0x002fc800078e020a */
[C---:B------:R-:W-:Y:S02]  /*4270*/  IMAD.WIDE R6, R15.reuse, 0x4, R10 ;  /* 0x000000040f067825 */ /* 0x040fe400078e020a */
[----:B------:R-:W2:Y:S02]  /*4280*/  LDG.E R10, desc[UR36][R10.64] ;  /* 0x000000240a0a7981 */ /* 0x000ea4000c1e1900 */
[C---:B------:R-:W-:Y:S02]  /*4290*/  IMAD.WIDE R4, R15.reuse, 0x4, R6 ;  /* 0x000000040f047825 */ /* 0x040fe400078e0206 */
[----:B------:R-:W3:Y:S02]  /*42a0*/  LDG.E R6, desc[UR36][R6.64] ;  /* 0x0000002406067981 */ /* 0x000ee4000c1e1900 */
[----:B------:R-:W-:Y:S02]  /*42b0*/  IMAD.WIDE R14, R15, 0x4, R4 ;  /* 0x000000040f0e7825 */ /* 0x000fe400078e0204 */
[----:B------:R-:W4:Y:S04]  /*42c0*/  LDG.E R20, desc[UR36][R4.64] ;  /* 0x0000002404147981 */ /* 0x000f28000c1e1900 */
[----:B------:R-:W5:Y:S01]  /*42d0*/  LDG.E R14, desc[UR36][R14.64] ;  /* 0x000000240e0e7981 */ /* 0x000f62000c1e1900 */
[----:B------:R-:W-:Y:S01]  /*42e0*/  IADD3 R3, PT, PT, R3, 0x4, RZ ;  /* 0x0000000403037810 */ /* 0x000fe20007ffe0ff */
[----:B--2---:R-:W-:-:S04]  /*42f0*/  FFMA R13, R38, R10, R13 ;  /* 0x0000000a260d7223 */ /* 0x004fc8000000000d */
[----:B---3--:R-:W-:-:S04]  /*4300*/  FFMA R13, R40, R6, R13 ;  /* 0x00000006280d7223 */ /* 0x008fc8000000000d */
[----:B----4-:R-:W-:-:S04]  /*4310*/  FFMA R13, R42, R20, R13 ;  /* 0x000000142a0d7223 */ /* 0x010fc8000000000d */
[----:B-----5:R-:W-:-:S07]  /*4320*/  FFMA R13, R44, R14, R13 ;  /* 0x0000000e2c0d7223 */ /* 0x020fce000000000d */
.L_x_128:
[----:B------:R-:W-:Y:S05]  /*4330*/  BSYNC.RECONVERGENT B3 ;  /* 0x0000000000037941 */ /* 0x000fea0003800200 */
.L_x_127:
[----:B------:R-:W-:Y:S05]  /*4340*/  @!P0 BRA `(.L_x_126) ;  /* 0x00000000007c8947 */ /* 0x000fea0003800000 */
[----:B------:R-:W-:-:S04]  /*4350*/  IADD3 R4, PT, PT, R22, UR39, RZ ;  /* 0x0000002716047c10 */ /* 0x000fc8000fffe0ff */
[----:B------:R-:W-:-:S04]  /*4360*/  IADD3 R4, PT, PT, RZ, -R4, RZ ;  /* 0x80000004ff047210 */ /* 0x000fc80007ffe0ff */
[----:B------:R-:W-:-:S04]  /*4370*/  PRMT R4, R4, 0x7710, RZ ;  /* 0x0000771004047816 */ /* 0x000fc800000000ff */
[----:B------:R-:W-:-:S04]  /*4380*/  IADD3 R4, PT, PT, R4, UR40, RZ ;  /* 0x0000002804047c10 */ /* 0x000fc8000fffe0ff */
[C---:B------:R-:W-:Y:S02]  /*4390*/  LOP3.LUT R5, R4.reuse, 0x3, RZ, 0xc0, !PT ;  /* 0x0000000304057812 */ /* 0x040fe400078ec0ff */
[----:B------:R-:W-:Y:S02]  /*43a0*/  LOP3.LUT R4, R4, 0x1, RZ, 0xc0, !PT ;  /* 0x0000000104047812 */ /* 0x000fe400078ec0ff */
[----:B------:R-:W-:Y:S02]  /*43b0*/  ISETP.NE.AND P0, PT, R5, 0x1, PT ;  /* 0x000000010500780c */ /* 0x000fe40003f05270 */
[----:B------:R-:W-:-:S11]  /*43c0*/  ISETP.NE.U32.AND P1, PT, R4, 0x1, PT ;  /* 0x000000010400780c */ /* 0x000fd60003f25070 */
[----:B------:R-:W0:Y:S08]  /*43d0*/  @P0 LDC R7, c[0x0][0x38c] ;  /* 0x0000e300ff070b82 */ /* 0x000e300000000800 */
[----:B------:R-:W1:Y:S08]  /*43e0*/  @P0 LDC.64 R10, c[0x0][0x380] ;  /* 0x0000e000ff0a0b82 */ /* 0x000e700000000a00 */
[----:B------:R-:W2:Y:S08]  /*43f0*/  @!P1 LDC R14, c[0x0][0x38c] ;  /* 0x0000e300ff0e9b82 */ /* 0x000eb00000000800 */
[----:B------:R-:W3:Y:S01]  /*4400*/  @!P1 LDC.64 R4, c[0x0][0x380] ;  /* 0x0000e000ff049b82 */ /* 0x000ee20000000a00 */
[----:B0-----:R-:W-:-:S04]  /*4410*/  @P0 IMAD R9, R3, R7, R12 ;  /* 0x0000000703090224 */ /* 0x001fc800078e020c */
[----:B-1----:R-:W-:Y:S01]  /*4420*/  @P0 IMAD.WIDE R10, R9, 0x4, R10 ;  /* 0x00000004090a0825 */ /* 0x002fe200078e020a */
[CC--:B------:R-:W-:Y:S02]  /*4430*/  @P0 IADD3 R9, PT, PT, R3.reuse, -R33.reuse, RZ ;  /* 0x8000002103090210 */ /* 0x0c0fe40007ffe0ff */
[----:B------:R-:W-:Y:S02]  /*4440*/  @P0 IADD3 R3, PT, PT, R3, 0x2, RZ ;  /* 0x0000000203030810 */ /* 0x000fe40007ffe0ff */
[----:B------:R-:W4:Y:S01]  /*4450*/  @P0 LDG.E R20, desc[UR36][R10.64] ;  /* 0x000000240a140981 */ /* 0x000f22000c1e1900 */
[----:B------:R-:W-:Y:S01]  /*4460*/  @P0 IMAD.WIDE R8, R9, 0x4, R16 ;  /* 0x0000000409080825 */ /* 0x000fe200078e0210 */
[----:B------:R-:W-:-:S03]  /*4470*/  @!P1 IADD3 R15, PT, PT, R3, -R33, RZ ;  /* 0x80000021030f9210 */ /* 0x000fc60007ffe0ff */
[----:B------:R-:W-:Y:S01]  /*4480*/  @P0 IMAD.WIDE R6, R7, 0x4, R10 ;  /* 0x0000000407060825 */ /* 0x000fe200078e020a */
[----:B------:R-:W4:Y:S03]  /*4490*/  @P0 LD.E R38, desc[UR36][R8.64] ;  /* 0x0000002408260980 */ /* 0x000f26000c101900 */
[----:B--2---:R-:W-:Y:S02]  /*44a0*/  @!P1 IMAD R21, R3, R14, R12 ;  /* 0x0000000e03159224 */ /* 0x004fe400078e020c */
[----:B------:R-:W-:Y:S01]  /*44b0*/  @!P1 IMAD.WIDE R14, R15, 0x4, R16 ;  /* 0x000000040f0e9825 */ /* 0x000fe200078e0210 */
[----:B------:R-:W2:Y:S03]  /*44c0*/  @P0 LD.E R3, desc[UR36][R8.64+0x4] ;  /* 0x0000042408030980 */ /* 0x000ea6000c101900 */
[----:B---3--:R-:W-:Y:S01]  /*44d0*/  @!P1 IMAD.WIDE R4, R21, 0x4, R4 ;  /* 0x0000000415049825 */ /* 0x008fe200078e0204 */
[----:B------:R-:W2:Y:S04]  /*44e0*/  @P0 LDG.E R6, desc[UR36][R6.64] ;  /* 0x0000002406060981 */ /* 0x000ea8000c1e1900 */
[----:B------:R-:W3:Y:S04]  /*44f0*/  @!P1 LD.E R14, desc[UR36][R14.64] ;  /* 0x000000240e0e9980 */ /* 0x000ee8000c101900 */
[----:B------:R-:W3:Y:S01]  /*4500*/  @!P1 LDG.E R4, desc[UR36][R4.64] ;  /* 0x0000002404049981 */ /* 0x000ee2000c1e1900 */
[----:B----4-:R-:W-:-:S04]  /*4510*/  @P0 FFMA R20, R38, R20, R13 ;  /* 0x0000001426140223 */ /* 0x010fc8000000000d */
[----:B--2---:R-:W-:-:S04]  /*4520*/  @P0 FFMA R13, R3, R6, R20 ;  /* 0x00000006030d0223 */ /* 0x004fc80000000014 */
[----:B---3--:R-:W-:-:S07]  /*4530*/  @!P1 FFMA R13, R14, R4, R13 ;  /* 0x000000040e0d9223 */ /* 0x008fce000000000d */
.L_x_126:
[----:B------:R-:W-:Y:S05]  /*4540*/  BSYNC.RECONVERGENT B2 ;  /* 0x0000000000027941 */ /* 0x000fea0003800200 */
.L_x_125:
[----:B------:R-:W0:Y:S01]  /*4550*/  LDCU UR4, c[0x0][0x38c] ;  /* 0x00007180ff0477ac */ /* 0x000e220008000800 */
[C---:B------:R-:W-:Y:S02]  /*4560*/  IADD3 R5, PT, PT, R12.reuse, -R33, RZ ;  /* 0x800000210c057210 */ /* 0x040fe40007ffe0ff */
[----:B------:R-:W-:-:S03]  /*4570*/  IADD3 R12, PT, PT, R12, 0x1, RZ ;  /* 0x000000010c0c7810 */ /* 0x000fc60007ffe0ff */
[----:B------:R-:W-:-:S05]  /*4580*/  IMAD.WIDE R4, R5, 0x4, R36 ;  /* 0x0000000405047825 */ /* 0x000fca00078e0224 */
[----:B------:R1:W-:Y:S01]  /*4590*/  ST.E desc[UR36][R4.64], R13 ;  /* 0x0000000d04007985 */ /* 0x0003e2000c101924 */
[----:B0-----:R-:W-:-:S13]  /*45a0*/  ISETP.GE.AND P0, PT, R12, UR4, PT ;  /* 0x000000040c007c0c */ /* 0x001fda000bf06270 */
[----:B-1----:R-:W-:Y:S05]  /*45b0*/  @!P0 BRA `(.L_x_129) ;  /* 0xfffffff8001c8947 */ /* 0x002fea000383ffff */
[----:B------:R-:W-:Y:S05]  /*45c0*/  BSYNC.RECONVERGENT B1 ;  /* 0x0000000000017941 */ /* 0x000fea0003800200 */
.L_x_121:
[----:B------:R-:W-:Y:S05]  /*45d0*/  BRA `(.L_x_130) ;  /* 0x0000000000c07947 */ /* 0x000fea0003800000 */
.L_x_120:
[----:B------:R-:W-:Y:S01]  /*45e0*/  IADD3 R29, PT, PT, R32, -R29, RZ ;  /* 0x8000001d201d7210 */ /* 0x000fe20007ffe0ff */
[----:B------:R-:W-:Y:S01]  /*45f0*/  BSSY.RECONVERGENT B1, `(.L_x_131) ;  /* 0x0000016000017945 */ /* 0x000fe20003800200 */
[----:B------:R-:W-:Y:S02]  /*4600*/  LOP3.LUT P1, RZ, R26, 0x7, RZ, 0xc0, !PT ;  /* 0x000000071aff7812 */ /* 0x000fe4000782c0ff */
[----:B------:R-:W-:Y:S02]  /*4610*/  ISETP.GT.U32.AND P0, PT, R29, -0x8, PT ;  /* 0xfffffff81d00780c */ /* 0x000fe40003f04070 */
[----:B------:R-:W-:-:S11]  /*4620*/  MOV R0, R33 ;  /* 0x0000002100007202 */ /* 0x000fd60000000f00 */
[----:B------:R-:W-:Y:S05]  /*4630*/  @P0 BRA `(.L_x_132) ;  /* 0x0000000000440947 */ /* 0x000fea0003800000 */
[----:B------:R-:W-:Y:S01]  /*4640*/  HFMA2 R3, -RZ, RZ, 0, 0 ;  /* 0x00000000ff037431 */ /* 0x000fe200000001ff */
[----:B------:R-:W-:Y:S02]  /*4650*/  LOP3.LUT R6, R26, 0xfffffff8, RZ, 0xc0, !PT ;  /* 0xfffffff81a067812 */ /* 0x000fe400078ec0ff */
[----:B------:R-:W-:-:S07]  /*4660*/  MOV R0, R33 ;  /* 0x0000002100007202 */ /* 0x000fce0000000f00 */
.L_x_133:
[C---:B0-----:R-:W-:Y:S02]  /*4670*/  IADD3 R5, PT, PT, R0.reuse, -R33, RZ ;  /* 0x8000002100057210 */ /* 0x041fe40007ffe0ff */
[----:B------:R-:W-:Y:S02]  /*4680*/  IADD3 R3, PT, PT, R3, 0x8, RZ ;  /* 0x0000000803037810 */ /* 0x000fe40007ffe0ff */
[----:B------:R-:W-:Y:S01]  /*4690*/  IADD3 R0, PT, PT, R0, 0x8, RZ ;  /* 0x0000000800007810 */ /* 0x000fe20007ffe0ff */
[----:B------:R-:W-:Y:S01]  /*46a0*/  IMAD.WIDE R4, R5, 0x4, R36 ;  /* 0x0000000405047825 */ /* 0x000fe200078e0224 */
[----:B------:R-:W-:-:S04]  /*46b0*/  ISETP.NE.AND P0, PT, R3, R6, PT ;  /* 0x000000060300720c */ /* 0x000fc80003f05270 */
[----:B------:R0:W-:Y:S04]  /*46c0*/  ST.E desc[UR36][R4.64], RZ ;  /* 0x000000ff04007985 */ /* 0x0001e8000c101924 */
[----:B------:R0:W-:Y:S04]  /*46d0*/  ST.E desc[UR36][R4.64+0x4], RZ ;  /* 0x000004ff04007985 */ /* 0x0001e8000c101924 */
[----:B------:R0:W-:Y:S04]  /*46e0*/  ST.E desc[UR36][R4.64+0x8], RZ ;  /* 0x000008ff04007985 */ /* 0x0001e8000c101924 */
[----:B------:R0:W-:Y:S04]  /*46f0*/  ST.E desc[UR36][R4.64+0xc], RZ ;  /* 0x00000cff04007985 */ /* 0x0001e8000c101924 */
[----:B------:R0:W-:Y:S04]  /*4700*/  ST.E desc[UR36][R4.64+0x10], RZ ;  /* 0x000010ff04007985 */ /* 0x0001e8000c101924 */
[----:B------:R0:W-:Y:S04]  /*4710*/  ST.E desc[UR36][R4.64+0x14], RZ ;  /* 0x000014ff04007985 */ /* 0x0001e8000c101924 */
[----:B------:R0:W-:Y:S04]  /*4720*/  ST.E desc[UR36][R4.64+0x18], RZ ;  /* 0x000018ff04007985 */ /* 0x0001e8000c101924 */
[----:B------:R0:W-:Y:S01]  /*4730*/  ST.E desc[UR36][R4.64+0x1c], RZ ;  /* 0x00001cff04007985 */ /* 0x0001e2000c101924 */
[----:B------:R-:W-:Y:S05]  /*4740*/  @P0 BRA `(.L_x_133) ;  /* 0xfffffffc00c80947 */ /* 0x000fea000383ffff */
.L_x_132:
[----:B------:R-:W-:Y:S05]  /*4750*/  BSYNC.RECONVERGENT B1 ;  /* 0x0000000000017941 */ /* 0x000fea0003800200 */
.L_x_131:
[----:B------:R-:W-:Y:S05]  /*4760*/  @!P1 BRA `(.L_x_130) ;  /* 0x00000000005c9947 */ /* 0x000fea0003800000 */
[C---:B------:R-:W-:Y:S02]  /*4770*/  IADD3 R3, PT, PT, R24.reuse, -0x1, RZ ;  /* 0xffffffff18037810 */ /* 0x040fe40007ffe0ff */
[----:B------:R-:W-:Y:S02]  /*4780*/  LOP3.LUT P1, RZ, R24, 0x3, RZ, 0xc0, !PT ;  /* 0x0000000318ff7812 */ /* 0x000fe4000782c0ff */
[----:B------:R-:W-:-:S13]  /*4790*/  ISETP.GE.U32.AND P0, PT, R3, 0x3, PT ;  /* 0x000000030300780c */ /* 0x000fda0003f06070 */
[C---:B0-----:R-:W-:Y:S02]  /*47a0*/  @P0 IADD3 R5, PT, PT, R0.reuse, -R33, RZ ;  /* 0x8000002100050210 */ /* 0x041fe40007ffe0ff */
[----:B------:R-:W-:-:S03]  /*47b0*/  @P0 IADD3 R0, PT, PT, R0, 0x4, RZ ;  /* 0x0000000400000810 */ /* 0x000fc60007ffe0ff */
[----:B------:R-:W-:-:S05]  /*47c0*/  @P0 IMAD.WIDE R4, R5, 0x4, R36 ;  /* 0x0000000405040825 */ /* 0x000fca00078e0224 */
[----:B------:R1:W-:Y:S04]  /*47d0*/  @P0 ST.E desc[UR36][R4.64], RZ ;  /* 0x000000ff04000985 */ /* 0x0003e8000c101924 */
[----:B------:R1:W-:Y:S04]  /*47e0*/  @P0 ST.E desc[UR36][R4.64+0x4], RZ ;  /* 0x000004ff04000985 */ /* 0x0003e8000c101924 */
[----:B------:R1:W-:Y:S04]  /*47f0*/  @P0 ST.E desc[UR36][R4.64+0x8], RZ ;  /* 0x000008ff04000985 */ /* 0x0003e8000c101924 */
[----:B------:R1:W-:Y:S01]  /*4800*/  @P0 ST.E desc[UR36][R4.64+0xc], RZ ;  /* 0x00000cff04000985 */ /* 0x0003e2000c101924 */
[----:B------:R-:W-:Y:S05]  /*4810*/  @!P1 BRA `(.L_x_130) ;  /* 0x0000000000309947 */ /* 0x000fea0003800000 */
[----:B------:R-:W-:-:S04]  /*4820*/  LOP3.LUT R3, R27, 0x3, RZ, 0xc0, !PT ;  /* 0x000000031b037812 */ /* 0x000fc800078ec0ff */
[----:B------:R-:W-:Y:S02]  /*4830*/  ISETP.NE.AND P0, PT, R3, 0x1, PT ;  /* 0x000000010300780c */ /* 0x000fe40003f05270 */
[----:B------:R-:W-:-:S04]  /*4840*/  LOP3.LUT R3, R27, 0x1, RZ, 0xc0, !PT ;  /* 0x000000011b037812 */ /* 0x000fc800078ec0ff */
[----:B------:R-:W-:-:S07]  /*4850*/  ISETP.NE.U32.AND P1, PT, R3, 0x1, PT ;  /* 0x000000010300780c */ /* 0x000fce0003f25070 */
[C---:B-1----:R-:W-:Y:S02]  /*4860*/  @P0 IADD3 R5, PT, PT, R0.reuse, -R33, RZ ;  /* 0x8000002100050210 */ /* 0x042fe40007ffe0ff */
[----:B------:R-:W-:-:S03]  /*4870*/  @P0 IADD3 R0, PT, PT, R0, 0x2, RZ ;  /* 0x0000000200000810 */ /* 0x000fc60007ffe0ff */
[----:B------:R-:W-:Y:S01]  /*4880*/  @P0 IMAD.WIDE R4, R5, 0x4, R36 ;  /* 0x0000000405040825 */ /* 0x000fe200078e0224 */
[----:B------:R-:W-:-:S04]  /*4890*/  @!P1 IADD3 R7, PT, PT, R0, -R33, RZ ;  /* 0x8000002100079210 */ /* 0x000fc80007ffe0ff */
[----:B------:R2:W-:Y:S01]  /*48a0*/  @P0 ST.E desc[UR36][R4.64], RZ ;  /* 0x000000ff04000985 */ /* 0x0005e2000c101924 */
[----:B------:R-:W-:-:S03]  /*48b0*/  @!P1 IMAD.WIDE R6, R7, 0x4, R36 ;  /* 0x0000000407069825 */ /* 0x000fc600078e0224 */
[----:B------:R2:W-:Y:S04]  /*48c0*/  @P0 ST.E desc[UR36][R4.64+0x4], RZ ;  /* 0x000004ff04000985 */ /* 0x0005e8000c101924 */
[----:B------:R2:W-:Y:S02]  /*48d0*/  @!P1 ST.E desc[UR36][R6.64], RZ ;  /* 0x000000ff06009985 */ /* 0x0005e4000c101924 */
.L_x_130:
[----:B------:R-:W-:Y:S05]  /*48e0*/  BSYNC.RECONVERGENT B0 ;  /* 0x0000000000007941 */ /* 0x000fea0003800200 */
.L_x_119:
[----:B--2---:R-:W-:Y:S01]  /*48f0*/  MOV R6, 0x0 ;  /* 0x0000000000067802 */ /* 0x004fe20000000f00 */
[----:B------:R-:W2:Y:S01]  /*4900*/  LDCU UR4, c[0x0][0x388] ;  /* 0x00007100ff0477ac */ /* 0x000ea20008000800 */
[----:B01----:R-:W-:-:S04]  /*4910*/  IMAD R4, R31, R34, RZ ;  /* 0x000000221f047224 */ /* 0x003fc800078e02ff */
[----:B------:R-:W0:Y:S01]  /*4920*/  LDC.64 R6, c[0x4][R6] ;  /* 0x0100000006067b82 */ /* 0x000e220000000a00 */
[----:B------:R-:W-:Y:S01]  /*4930*/  IMAD.WIDE R4, R4, 0x4, RZ ;  /* 0x0000000404047825 */ /* 0x000fe200078e02ff */
[----:B--2---:R-:W-:-:S04]  /*4940*/  ISETP.GE.AND P0, PT, R33, UR4, PT ;  /* 0x0000000421007c0c */ /* 0x004fc8000bf06270 */
[----:B------:R-:W-:-:S09]  /*4950*/  P2R R29, PR, RZ, 0x1 ;  /* 0x00000001ff1d7803 */ /* 0x000fd20000000000 */
[----:B------:R-:W-:-:S07]  /*4960*/  LEPC R20, `(.L_x_134) ;  /* 0x000000001014794e */ /* 0x000fce0000000000 */
[----:B0-----:R-:W-:Y:S05]  /*4970*/  CALL.ABS.NOINC R6 ;  /* 0x0000000006007343 */ /* 0x001fea0003c00000 */
.L_x_134:
[----:B------:R-:W-:Y:S01]  /*4980*/  ISETP.NE.AND P6, PT, R29, RZ, PT ;  /* 0x000000ff1d00720c */ /* 0x000fe20003fc5270 */
[----:B------:R-:W-:Y:S01]  /*4990*/  BSSY.RECONVERGENT B0, `(.L_x_135) ;  /* 0x0000169000007945 */ /* 0x000fe20003800200 */
[----:B------:R-:W-:Y:S02]  /*49a0*/  MOV R38, R4 ;  /* 0x0000000400267202 */ /* 0x000fe40000000f00 */
[----:B------:R-:W-:-:S09]  /*49b0*/  MOV R39, R5 ;  /* 0x0000000500277202 */ /* 0x000fd20000000f00 */
[----:B------:R-:W-:Y:S05]  /*49c0*/  @P6 BRA `(.L_x_136) ;  /* 0x0000001400946947 */ /* 0x000fea0003800000 */
[----:B------:R-:W0:Y:S01]  /*49d0*/  LDCU UR4, c[0x0][0x38c] ;  /* 0x00007180ff0477ac */ /* 0x000e220008000800 */
[----:B------:R-:W-:Y:S01]  /*49e0*/  IADD3 R0, PT, PT, R32, 0x1, RZ ;  /* 0x0000000120007810 */ /* 0x000fe20007ffe0ff */
[----:B------:R-:W-:Y:S01]  /*49f0*/  BSSY.RECONVERGENT B1, `(.L_x_137) ;  /* 0x00000c5000017945 */ /* 0x000fe20003800200 */
[----:B------:R-:W-:Y:S02]  /*4a00*/  MOV R12, R33 ;  /* 0x00000021000c7202 */ /* 0x000fe40000000f00 */
[----:B0-----:R-:W-:Y:S02]  /*4a10*/  VIMNMX R3, PT, PT, R0, UR4, !PT ;  /* 0x0000000400037c48 */ /* 0x001fe4000ffe0100 */
[----:B------:R-:W-:Y:S02]  /*4a20*/  LOP3.LUT R0, R26, 0xfffffff8, RZ, 0xc0, !PT ;  /* 0xfffffff81a007812 */ /* 0x000fe400078ec0ff */
[----:B------:R-:W-:-:S04]  /*4a30*/  IADD3 R32, PT, PT, R32, -R3, RZ ;  /* 0x8000000320207210 */ /* 0x000fc80007ffe0ff */
[----:B------:R-:W-:-:S13]  /*4a40*/  ISETP.GT.U32.AND P0, PT, R32, -0x8, PT ;  /* 0xfffffff82000780c */ /* 0x000fda0003f04070 */
.L_x_147:
[----:B0-----:R-:W0:Y:S01]  /*4a50*/  LDCU UR4, c[0x0][0x388] ;  /* 0x00007100ff0477ac */ /* 0x001e220008000800 */
[C---:B------:R-:W-:Y:S01]  /*4a60*/  IADD3 R11, PT, PT, R12.reuse, -R33, RZ ;  /* 0x800000210c0b7210 */ /* 0x040fe20007ffe0ff */
[----:B------:R-:W-:Y:S01]  /*4a70*/  BSSY.RECONVERGENT B2, `(.L_x_138) ;  /* 0x0000057000027945 */ /* 0x000fe20003800200 */
[----:B-1----:R-:W-:Y:S02]  /*4a80*/  MOV R3, R12 ;  /* 0x0000000c00037202 */ /* 0x002fe40000000f00 */
[----:B------:R-:W-:Y:S01]  /*4a90*/  IADD3 R12, PT, PT, R12, 0x1, RZ ;  /* 0x000000010c0c7810 */ /* 0x000fe20007ffe0ff */
[----:B------:R-:W-:Y:S01]  /*4aa0*/  IMAD R13, R34, R11, RZ ;  /* 0x0000000b220d7224 */ /* 0x000fe200078e02ff */
[----:B------:R-:W-:Y:S01]  /*4ab0*/  LOP3.LUT P3, RZ, R26, 0x7, RZ, 0xc0, !PT ;  /* 0x000000071aff7812 */ /* 0x000fe2000786c0ff */
[----:B------:R-:W-:Y:S01]  /*4ac0*/  IMAD.WIDE R10, R11, 0x4, R16 ;  /* 0x000000040b0a7825 */ /* 0x000fe200078e0210 */
[----:B------:R-:W-:Y:S02]  /*4ad0*/  MOV R14, R33 ;  /* 0x00000021000e7202 */ /* 0x000fe40000000f00 */
[----:B0-----:R-:W-:Y:S01]  /*4ae0*/  ISETP.GE.AND P1, PT, R12, UR4, PT ;  /* 0x000000040c007c0c */ /* 0x001fe2000bf26270 */
[----:B------:R-:W-:-:S12]  /*4af0*/  @P0 BRA `(.L_x_139) ;  /* 0x0000000400380947 */ /* 0x000fd80003800000 */
[----:B------:R-:W-:Y:S01]  /*4b00*/  HFMA2 R15, -RZ, RZ, 0, 0 ;  /* 0x00000000ff0f7431 */ /* 0x000fe200000001ff */
[----:B------:R-:W-:-:S07]  /*4b10*/  MOV R14, R33 ;  /* 0x00000021000e7202 */ /* 0x000fce0000000f00 */
.L_x_140:
[----:B0-----:R-:W-:Y:S01]  /*4b20*/  IADD3 R6, PT, PT, R14, -R33, RZ ;  /* 0x800000210e067210 */ /* 0x001fe20007ffe0ff */
[----:B------:R-:W2:Y:S01]  /*4b30*/  LD.E R21, desc[UR36][R10.64] ;  /* 0x000000240a157980 */ /* 0x000ea2000c101900 */
[----:B------:R-:W0:Y:S01]  /*4b40*/  LDC.64 R4, c[0x0][0x380] ;  /* 0x0000e000ff047b82 */ /* 0x000e220000000a00 */
[----:B------:R-:W1:Y:S02]  /*4b50*/  LDCU UR4, c[0x0][0x38c] ;  /* 0x00007180ff0477ac */ /* 0x000e640008000800 */
[----:B------:R-:W-:-:S05]  /*4b60*/  IMAD.WIDE R8, R6, 0x4, R36 ;  /* 0x0000000406087825 */ /* 0x000fca00078e0224 */
[----:B------:R-:W2:Y:S01]  /*4b70*/  LD.E R20, desc[UR36][R8.64] ;  /* 0x0000002408147980 */ /* 0x000ea2000c101900 */
[----:B------:R-:W-:-:S05]  /*4b80*/  IADD3 R7, PT, PT, R13, R6, RZ ;  /* 0x000000060d077210 */ /* 0x000fca0007ffe0ff */
[----:B------:R-:W-:-:S04]  /*4b90*/  IMAD.WIDE R6, R7, 0x4, R38 ;  /* 0x0000000407067825 */ /* 0x000fc800078e0226 */
[----:B-1----:R-:W-:-:S04]  /*4ba0*/  IMAD R29, R3, UR4, R14 ;  /* 0x00000004031d7c24 */ /* 0x002fc8000f8e020e */
[----:B0-----:R-:W-:-:S04]  /*4bb0*/  IMAD.WIDE R4, R29, 0x4, R4 ;  /* 0x000000041d047825 */ /* 0x001fc800078e0204 */
[----:B--2---:R-:W-:-:S05]  /*4bc0*/  FMUL R21, R21, R20 ;  /* 0x0000001415157220 */ /* 0x004fca0000400000 */
[----:B------:R0:W-:Y:S04]  /*4bd0*/  ST.E desc[UR36][R6.64], R21 ;  /* 0x0000001506007985 */ /* 0x0001e8000c101924 */
[----:B------:R-:W2:Y:S01]  /*4be0*/  LDG.E R20, desc[UR36][R4.64] ;  /* 0x0000002404147981 */ /* 0x000ea2000c1e1900 */
[----:B------:R-:W-:-:S04]  /*4bf0*/  FADD R29, R21, R21 ;  /* 0x00000015151d7221 */ /* 0x000fc80000000000 */
[----:B--2---:R-:W-:-:S05]  /*4c00*/  FADD R29, R20, -R29 ;  /* 0x8000001d141d7221 */ /* 0x004fca0000000000 */
[----:B------:R1:W-:Y:S04]  /*4c10*/  STG.E desc[UR36][R4.64], R29 ;  /* 0x0000001d04007986 */ /* 0x0003e8000c101924 */
[----:B------:R-:W2:Y:S04]  /*4c20*/  LD.E R20, desc[UR36][R10.64] ;  /* 0x000000240a147980 */ /* 0x000ea8000c101900 */
[----:B------:R-:W2:Y:S02]  /*4c30*/  LD.E R31, desc[UR36][R8.64+0x4] ;  /* 0x00000424081f7980 */ /* 0x000ea4000c101900 */
[----:B--2---:R-:W-:-:S05]  /*4c40*/  FMUL R31, R20, R31 ;  /* 0x0000001f141f7220 */ /* 0x004fca0000400000 */
[----:B------:R2:W-:Y:S04]  /*4c50*/  ST.E desc[UR36][R6.64+0x4], R31 ;  /* 0x0000041f06007985 */ /* 0x0005e8000c101924 */
[----:B------:R-:W3:Y:S01]  /*4c60*/  LDG.E R20, desc[UR36][R4.64+0x4] ;  /* 0x0000042404147981 */ /* 0x000ee2000c1e1900 */
[----:B------:R-:W-:-:S04]  /*4c70*/  FADD R35, R31, R31 ;  /* 0x0000001f1f237221 */ /* 0x000fc80000000000 */
[----:B---3--:R-:W-:-:S05]  /*4c80*/  FADD R35, R20, -R35 ;  /* 0x8000002314237221 */ /* 0x008fca0000000000 */
[----:B------:R3:W-:Y:S04]  /*4c90*/  STG.E desc[UR36][R4.64+0x4], R35 ;  /* 0x0000042304007986 */ /* 0x0007e8000c101924 */
[----:B------:R-:W4:Y:S04]  /*4ca0*/  LD.E R20, desc[UR36][R10.64] ;  /* 0x000000240a147980 */ /* 0x000f28000c101900 */
[----:B0-----:R-:W4:Y:S02]  /*4cb0*/  LD.E R21, desc[UR36][R8.64+0x8] ;  /* 0x0000082408157980 */ /* 0x001f24000c101900 */
[----:B----4-:R-:W-:-:S05]  /*4cc0*/  FMUL R21, R20, R21 ;  /* 0x0000001514157220 */ /* 0x010fca0000400000 */
[----:B------:R0:W-:Y:S04]  /*4cd0*/  ST.E desc[UR36][R6.64+0x8], R21 ;  /* 0x0000081506007985 */ /* 0x0001e8000c101924 */
[----:B------:R-:W4:Y:S01]  /*4ce0*/  LDG.E R20, desc[UR36][R4.64+0x8] ;  /* 0x0000082404147981 */ /* 0x000f22000c1e1900 */
[----:B-1----:R-:W-:-:S04]  /*4cf0*/  FADD R29, R21, R21 ;  /* 0x00000015151d7221 */ /* 0x002fc80000000000 */
[----:B----4-:R-:W-:-:S05]  /*4d00*/  FADD R29, R20, -R29 ;  /* 0x8000001d141d7221 */ /* 0x010fca0000000000 */
[----:B------:R1:W-:Y:S04]  /*4d10*/  STG.E desc[UR36][R4.64+0x8], R29 ;  /* 0x0000081d04007986 */ /* 0x0003e8000c101924 */
[----:B------:R-:W4:Y:S04]  /*4d20*/  LD.E R20, desc[UR36][R10.64] ;  /* 0x000000240a147980 */ /* 0x000f28000c101900 */
[----:B--2---:R-:W4:Y:S02]  /*4d30*/  LD.E R31, desc[UR36][R8.64+0xc] ;  /* 0x00000c24081f7980 */ /* 0x004f24000c101900 */
[----:B----4-:R-:W-:-:S05]  /*4d40*/  FMUL R31, R20, R31 ;  /* 0x0000001f141f7220 */ /* 0x010fca0000400000 */
[----:B------:R2:W-:Y:S04]  /*4d50*/  ST.E desc[UR36][R6.64+0xc], R31 ;  /* 0x00000c1f06007985 */ /* 0x0005e8000c101924 */
[----:B------:R-:W4:Y:S01]  /*4d60*/  LDG.E R20, desc[UR36][R4.64+0xc] ;  /* 0x00000c2404147981 */ /* 0x000f22000c1e1900 */
[----:B---3--:R-:W-:-:S04]  /*4d70*/  FADD R35, R31, R31 ;  /* 0x0000001f1f237221 */ /* 0x008fc80000000000 */
[----:B----4-:R-:W-:-:S05]  /*4d80*/  FADD R35, R20, -R35 ;  /* 0x8000002314237221 */ /* 0x010fca0000000000 */
        /* <DEDUP_REMOVED lines=25> */
[----:B--2---:R-:W2:Y:S04]  /*4f20*/  LD.E R31, desc[UR36][R8.64+0x1c] ;  /* 0x00001c24081f7980 */ /* 0x004ea8000c101900 */
[----:B------:R-:W2:Y:S02]  /*4f30*/  LD.E R20, desc[UR36][R10.64] ;  /* 0x000000240a147980 */ /* 0x000ea4000c101900 */
[----:B--2---:R-:W-:-:S05]  /*4f40*/  FMUL R31, R20, R31 ;  /* 0x0000001f141f7220 */ /* 0x004fca0000400000 */
[----:B------:R0:W-:Y:S04]  /*4f50*/  ST.E desc[UR36][R6.64+0x1c], R31 ;  /* 0x00001c1f06007985 */ /* 0x0001e8000c101924 */
[----:B------:R-:W2:Y:S01]  /*4f60*/  LDG.E R20, desc[UR36][R4.64+0x1c] ;  /* 0x00001c2404147981 */ /* 0x000ea2000c1e1900 */
[----:B---3--:R-:W-:Y:S01]  /*4f70*/  FADD R35, R31, R31 ;  /* 0x0000001f1f237221 */ /* 0x008fe20000000000 */
[----:B------:R-:W-:-:S04]  /*4f80*/  IADD3 R15, PT, PT, R15, 0x8, RZ ;  /* 0x000000080f0f7810 */ /* 0x000fc80007ffe0ff */
[----:B------:R-:W-:Y:S02]  /*4f90*/  ISETP.NE.AND P2, PT, R15, R0, PT ;  /* 0x000000000f00720c */ /* 0x000fe40003f45270 */
[----:B------:R-:W-:Y:S01]  /*4fa0*/  IADD3 R14, PT, PT, R14, 0x8, RZ ;  /* 0x000000080e0e7810 */ /* 0x000fe20007ffe0ff */
[----:B--2---:R-:W-:-:S05]  /*4fb0*/  FADD R35, R20, -R35 ;  /* 0x8000002314237221 */ /* 0x004fca0000000000 */
[----:B------:R0:W-:Y:S05]  /*4fc0*/  STG.E desc[UR36][R4.64+0x1c], R35 ;  /* 0x00001c2304007986 */ /* 0x0001ea000c101924 */
[----:B------:R-:W-:Y:S05]  /*4fd0*/  @P2 BRA `(.L_x_140) ;  /* 0xfffffff800d02947 */ /* 0x000fea000383ffff */
.L_x_139:
[----:B------:R-:W-:Y:S05]  /*4fe0*/  BSYNC.RECONVERGENT B2 ;  /* 0x0000000000027941 */ /* 0x000fea0003800200 */
.L_x_138:
[----:B------:R-:W-:Y:S04]  /*4ff0*/  BSSY.RECONVERGENT B2, `(.L_x_141) ;  /* 0x0000063000027945 */ /* 0x000fe80003800200 */
[----:B------:R-:W-:Y:S05]  /*5000*/  @!P3 BRA `(.L_x_142) ;  /* 0x000000040084b947 */ /* 0x000fea0003800000 */
[C---:B0-----:R-:W-:Y:S01]  /*5010*/  IADD3 R4, PT, PT, R24.reuse, -0x1, RZ ;  /* 0xffffffff18047810 */ /* 0x041fe20007ffe0ff */
[----:B------:R-:W-:Y:S01]  /*5020*/  BSSY.RECONVERGENT B3, `(.L_x_143) ;  /* 0x000002d000037945 */ /* 0x000fe20003800200 */
[----:B------:R-:W-:Y:S02]  /*5030*/  LOP3.LUT P3, RZ, R24, 0x3, RZ, 0xc0, !PT ;  /* 0x0000000318ff7812 */ /* 0x000fe4000786c0ff */
[----:B------:R-:W-:-:S13]  /*5040*/  ISETP.GE.U32.AND P2, PT, R4, 0x3, PT ;  /* 0x000000030400780c */ /* 0x000fda0003f46070 */
[----:B------:R-:W-:Y:S05]  /*5050*/  @!P2 BRA `(.L_x_144) ;  /* 0x0000000000a4a947 */ /* 0x000fea0003800000 */
[----:B------:R-:W-:Y:S01]  /*5060*/  IADD3 R7, PT, PT, R14, -R33, RZ ;  /* 0x800000210e077210 */ /* 0x000fe20007ffe0ff */
[----:B------:R-:W2:Y:S01]  /*5070*/  LD.E R6, desc[UR36][R10.64] ;  /* 0x000000240a067980 */ /* 0x000ea2000c101900 */
[----:B------:R-:W0:Y:S01]  /*5080*/  LDC.64 R4, c[0x0][0x380] ;  /* 0x0000e000ff047b82 */ /* 0x000e220000000a00 */
[----:B------:R-:W1:Y:S02]  /*5090*/  LDCU UR4, c[0x0][0x38c] ;  /* 0x00007180ff0477ac */ /* 0x000e640008000800 */
[----:B------:R-:W-:-:S05]  /*50a0*/  IMAD.WIDE R8, R7, 0x4, R36 ;  /* 0x0000000407087825 */ /* 0x000fca00078e0224 */
[----:B------:R-:W2:Y:S01]  /*50b0*/  LD.E R15, desc[UR36][R8.64] ;  /* 0x00000024080f7980 */ /* 0x000ea2000c101900 */
[----:B------:R-:W-:Y:S01]  /*50c0*/  IADD3 R7, PT, PT, R13, R7, RZ ;  /* 0x000000070d077210 */ /* 0x000fe20007ffe0ff */
[----:B-1----:R-:W-:-:S04]  /*50d0*/  IMAD R21, R3, UR4, R14 ;  /* 0x0000000403157c24 */ /* 0x002fc8000f8e020e */
[----:B0-----:R-:W-:-:S04]  /*50e0*/  IMAD.WIDE R4, R21, 0x4, R4 ;  /* 0x0000000415047825 */ /* 0x001fc800078e0204 */
[----:B--2---:R-:W-:Y:S01]  /*50f0*/  FMUL R15, R6, R15 ;  /* 0x0000000f060f7220 */ /* 0x004fe20000400000 */
[----:B------:R-:W-:-:S05]  /*5100*/  IMAD.WIDE R6, R7, 0x4, R38 ;  /* 0x0000000407067825 */ /* 0x000fca00078e0226 */
        /* <DEDUP_REMOVED lines=13> */
[----:B0-----:R-:W4:Y:S04]  /*51e0*/  LD.E R15, desc[UR36][R10.64] ;  /* 0x000000240a0f7980 */ /* 0x001f28000c101900 */
[----:B------:R-:W4:Y:S02]  /*51f0*/  LD.E R20, desc[UR36][R8.64+0x8] ;  /* 0x0000082408147980 */ /* 0x000f24000c101900 */
        /* <DEDUP_REMOVED lines=12> */
[----:B------:R-:W-:-:S03]  /*52c0*/  IADD3 R14, PT, PT, R14, 0x4, RZ ;  /* 0x000000040e0e7810 */ /* 0x000fc60007ffe0ff */
[----:B--2---:R-:W-:-:S05]  /*52d0*/  FADD R31, R20, -R31 ;  /* 0x8000001f141f7221 */ /* 0x004fca0000000000 */
[----:B------:R0:W-:Y:S02]  /*52e0*/  STG.E desc[UR36][R4.64+0xc], R31 ;  /* 0x00000c1f04007986 */ /* 0x0001e4000c101924 */
.L_x_144:
[----:B------:R-:W-:Y:S05]  /*52f0*/  BSYNC.RECONVERGENT B3 ;  /* 0x0000000000037941 */ /* 0x000fea0003800200 */
.L_x_143:
[----:B------:R-:W-:Y:S05]  /*5300*/  @!P3 BRA `(.L_x_142) ;  /* 0x0000000000c4b947 */ /* 0x000fea0003800000 */
[C---:B0-----:R-:W-:Y:S01]  /*5310*/  LOP3.LUT R4, R27.reuse, 0x3, RZ, 0xc0, !PT ;  /* 0x000000031b047812 */ /* 0x041fe200078ec0ff */
[----:B------:R-:W-:Y:S01]  /*5320*/  BSSY.RECONVERGENT B3, `(.L_x_145) ;  /* 0x000001e000037945 */ /* 0x000fe20003800200 */
[----:B------:R-:W-:Y:S02]  /*5330*/  LOP3.LUT R5, R27, 0x1, RZ, 0xc0, !PT ;  /* 0x000000011b057812 */ /* 0x000fe400078ec0ff */
[----:B------:R-:W-:Y:S02]  /*5340*/  ISETP.NE.AND P2, PT, R4, 0x1, PT ;  /* 0x000000010400780c */ /* 0x000fe40003f45270 */
[----:B------:R-:W-:-:S11]  /*5350*/  ISETP.NE.U32.AND P3, PT, R5, 0x1, PT ;  /* 0x000000010500780c */ /* 0x000fd60003f65070 */
        /* <DEDUP_REMOVED lines=21> */
[----:B------:R-:W2:Y:S01]  /*54b0*/  LDG.E R20, desc[UR36][R4.64+0x4] ;  /* 0x0000042404147981 */ /* 0x000ea2000c1e1900 */
[----:B------:R-:W-:Y:S01]  /*54c0*/  FADD R31, R29, R29 ;  /* 0x0000001d1d1f7221 */ /* 0x000fe20000000000 */
[----:B------:R-:W-:-:S03]  /*54d0*/  IADD3 R14, PT, PT, R14, 0x2, RZ ;  /* 0x000000020e0e7810 */ /* 0x000fc60007ffe0ff */
[----:B--2---:R-:W-:-:S05]  /*54e0*/  FADD R31, R20, -R31 ;  /* 0x8000001f141f7221 */ /* 0x004fca0000000000 */
[----:B------:R0:W-:Y:S02]  /*54f0*/  STG.E desc[UR36][R4.64+0x4], R31 ;  /* 0x0000041f04007986 */ /* 0x0001e4000c101924 */
.L_x_146:
[----:B------:R-:W-:Y:S05]  /*5500*/  BSYNC.RECONVERGENT B3 ;  /* 0x0000000000037941 */ /* 0x000fea0003800200 */
.L_x_145:
[----:B------:R-:W-:Y:S05]  /*5510*/  @P3 BRA `(.L_x_142) ;  /* 0x0000000000403947 */ /* 0x000fea0003800000 */
[----:B------:R-:W-:Y:S01]  /*5520*/  IADD3 R8, PT, PT, R14, -R33, RZ ;  /* 0x800000210e087210 */ /* 0x000fe20007ffe0ff */
[----:B------:R-:W2:Y:S01]  /*5530*/  LD.E R10, desc[UR36][R10.64] ;  /* 0x000000240a0a7980 */ /* 0x000ea2000c101900 */
[----:B0-----:R-:W0:Y:S01]  /*5540*/  LDC.64 R6, c[0x0][0x380] ;  /* 0x0000e000ff067b82 */ /* 0x001e220000000a00 */
[----:B------:R-:W1:Y:S02]  /*5550*/  LDCU UR4, c[0x0][0x38c] ;  /* 0x00007180ff0477ac */ /* 0x000e640008000800 */
[----:B------:R-:W-:-:S06]  /*5560*/  IMAD.WIDE R4, R8, 0x4, R36 ;  /* 0x0000000408047825 */ /* 0x000fcc00078e0224 */
        /* <DEDUP_REMOVED lines=10> */
[----:B------:R1:W-:Y:S02]  /*5610*/  STG.E desc[UR36][R6.64], R13 ;  /* 0x0000000d06007986 */ /* 0x0003e4000c101924 */
.L_x_142:
[----:B------:R-:W-:Y:S05]  /*5620*/  BSYNC.RECONVERGENT B2 ;  /* 0x0000000000027941 */ /* 0x000fea0003800200 */
.L_x_141:
[----:B------:R-:W-:Y:S05]  /*5630*/  @!P1 BRA `(.L_x_147) ;  /* 0xfffffff400049947 */ /* 0x000fea000383ffff */
[----:B------:R-:W-:Y:S05]  /*5640*/  BSYNC.RECONVERGENT B1 ;  /* 0x0000000000017941 */ /* 0x000fea0003800200 */
.L_x_137:
[----:B------:R-:W-:Y:S01]  /*5650*/  IADD3 R0, PT, PT, -R23, UR38, RZ ;  /* 0x0000002617007c10 */ /* 0x000fe2000fffe1ff */
[----:B------:R-:W-:Y:S01]  /*5660*/  BSSY.RECONVERGENT B1, `(.L_x_148) ;  /* 0x0000042000017945 */ /* 0x000fe20003800200 */
[----:B------:R-:W-:Y:S02]  /*5670*/  LOP3.LUT P1, RZ, R30, 0xf, RZ, 0xc0, !PT ;  /* 0x0000000f1eff7812 */ /* 0x000fe4000782c0ff */
[----:B------:R-:W-:Y:S02]  /*5680*/  ISETP.GE.U32.AND P0, PT, R0, 0xf, PT ;  /* 0x0000000f0000780c */ /* 0x000fe40003f06070 */
[----:B------:R-:W-:-:S11]  /*5690*/  MOV R0, R33 ;  /* 0x0000002100007202 */ /* 0x000fd60000000f00 */
[----:B------:R-:W-:Y:S05]  /*56a0*/  @!P0 BRA `(.L_x_149) ;  /* 0x0000000000f48947 */ /* 0x000fea0003800000 */
[----:B-1----:R-:W1:Y:S01]  /*56b0*/  LDC R3, c[0x0][0x38c] ;  /* 0x0000e300ff037b82 */ /* 0x002e620000000800 */
[----:B------:R-:W-:Y:S01]  /*56c0*/  HFMA2 R9, -RZ, RZ, 0, 0 ;  /* 0x00000000ff097431 */ /* 0x000fe200000001ff */
[----:B------:R-:W-:Y:S02]  /*56d0*/  LOP3.LUT R30, R30, 0xfffffff0, RZ, 0xc0, !PT ;  /* 0xfffffff01e1e7812 */ /* 0x000fe400078ec0ff */
[----:B------:R-:W-:-:S04]  /*56e0*/  MOV R0, R33 ;  /* 0x0000002100007202 */ /* 0x000fc80000000f00 */
[----:B0-----:R-:W0:Y:S03]  /*56f0*/  LDC.64 R4, c[0x0][0x380] ;  /* 0x0000e000ff047b82 */ /* 0x001e260000000a00 */
.L_x_150:
[----:B------:R-:W-:-:S05]  /*5700*/  IADD3 R7, PT, PT, R0, -R33, RZ ;  /* 0x8000002100077210 */ /* 0x000fca0007ffe0ff */
[----:B------:R-:W-:-:S05]  /*5710*/  IMAD.WIDE R6, R7, 0x4, R16 ;  /* 0x0000000407067825 */ /* 0x000fca00078e0210 */
[----:B----4-:R-:W2:Y:S01]  /*5720*/  LD.E R27, desc[UR36][R6.64] ;  /* 0x00000024061b7980 */ /* 0x010ea2000c101900 */
[----:B-1----:R-:W-:-:S05]  /*5730*/  IMAD R8, R0, R3, R3 ;  /* 0x0000000300087224 */ /* 0x002fca00078e0203 */
[----:B------:R-:W-:-:S05]  /*5740*/  IADD3 R11, PT, PT, R8, R33, RZ ;  /* 0x00000021080b7210 */ /* 0x000fca0007ffe0ff */
[----:B0-----:R-:W-:-:S05]  /*5750*/  IMAD.WIDE R10, R11, 0x4, R4 ;  /* 0x000000040b0a7825 */ /* 0x001fca00078e0204 */
[----:B--2---:R0:W-:Y:S04]  /*5760*/  STG.E desc[UR36][R10.64], R27 ;  /* 0x0000001b0a007986 */ /* 0x0041e8000c101924 */
[----:B------:R-:W2:Y:S01]  /*5770*/  LD.E R29, desc[UR36][R6.64+0x4] ;  /* 0x00000424061d7980 */ /* 0x000ea2000c101900 */
[----:B------:R-:W-:-:S05]  /*5780*/  IMAD.WIDE R12, R3, 0x4, R10 ;  /* 0x00000004030c7825 */ /* 0x000fca00078e020a */
[----:B--2---:R1:W-:Y:S04]  /*5790*/  STG.E desc[UR36][R12.64], R29 ;  /* 0x0000001d0c007986 */ /* 0x0043e8000c101924 */
[----:B------:R-:W2:Y:S01]  /*57a0*/  LD.E R31, desc[UR36][R6.64+0x8] ;  /* 0x00000824061f7980 */ /* 0x000ea2000c101900 */
[----:B------:R-:W-:-:S05]  /*57b0*/  IMAD.WIDE R14, R3, 0x4, R12 ;  /* 0x00000004030e7825 */ /* 0x000fca00078e020c */
[----:B--2---:R2:W-:Y:S04]  /*57c0*/  STG.E desc[UR36][R14.64], R31 ;  /* 0x0000001f0e007986 */ /* 0x0045e8000c101924 */
[----:B------:R-:W3:Y:S01]  /*57d0*/  LD.E R35, desc[UR36][R6.64+0xc] ;  /* 0x00000c2406237980 */ /* 0x000ee2000c101900 */
[----:B------:R-:W-:-:S05]  /*57e0*/  IMAD.WIDE R20, R3, 0x4, R14 ;  /* 0x0000000403147825 */ /* 0x000fca00078e020e */
[----:B---3--:R3:W-:Y:S04]  /*57f0*/  STG.E desc[UR36][R20.64], R35 ;  /* 0x0000002314007986 */ /* 0x0087e8000c101924 */
[----:B------:R-:W4:Y:S01]  /*5800*/  LD.E R41, desc[UR36][R6.64+0x10] ;  /* 0x0000102406297980 */ /* 0x000f22000c101900 */
[----:B0-----:R-:W-:-:S05]  /*5810*/  IMAD.WIDE R10, R3, 0x4, R20 ;  /* 0x00000004030a7825 */ /* 0x001fca00078e0214 */
[----:B----4-:R0:W-:Y:S04]  /*5820*/  STG.E desc[UR36][R10.64], R41 ;  /* 0x000000290a007986 */ /* 0x0101e8000c101924 */
[----:B------:R-:W4:Y:S01]  /*5830*/  LD.E R27, desc[UR36][R6.64+0x14] ;  /* 0x00001424061b7980 */ /* 0x000f22000c101900 */
[----:B-1----:R-:W-:-:S05]  /*5840*/  IMAD.WIDE R12, R3, 0x4, R10 ;  /* 0x00000004030c7825 */ /* 0x002fca00078e020a */
[----:B----4-:R1:W-:Y:S04]  /*5850*/  STG.E desc[UR36][R12.64], R27 ;  /* 0x0000001b0c007986 */ /* 0x0103e8000c101924 */
[----:B------:R-:W4:Y:S01]  /*5860*/  LD.E R29, desc[UR36][R6.64+0x18] ;  /* 0x00001824061d7980 */ /* 0x000f22000c101900 */
[----:B--2---:R-:W-:-:S05]  /*5870*/  IMAD.WIDE R14, R3, 0x4, R12 ;  /* 0x00000004030e7825 */ /* 0x004fca00078e020c */
[----:B----4-:R2:W-:Y:S04]  /*5880*/  STG.E desc[UR36][R14.64], R29 ;  /* 0x0000001d0e007986 */ /* 0x0105e8000c101924 */
[----:B------:R-:W4:Y:S01]  /*5890*/  LD.E R31, desc[UR36][R6.64+0x1c] ;  /* 0x00001c24061f7980 */ /* 0x000f22000c101900 */
[----:B---3--:R-:W-:-:S05]  /*58a0*/  IMAD.WIDE R20, R3, 0x4, R14 ;  /* 0x0000000403147825 */ /* 0x008fca00078e020e */
[----:B----4-:R3:W-:Y:S04]  /*58b0*/  STG.E desc[UR36][R20.64], R31 ;  /* 0x0000001f14007986 */ /* 0x0107e8000c101924 */
        /* <DEDUP_REMOVED lines=15> */
[----:B------:R-:W5:Y:S01]  /*59b0*/  LD.E R35, desc[UR36][R6.64+0x34] ;  /* 0x0000342406237980 */ /* 0x000f62000c101900 */
[----:B-1----:R-:W-:-:S05]  /*59c0*/  IMAD.WIDE R12, R3, 0x4, R10 ;  /* 0x00000004030c7825 */ /* 0x002fca00078e020a */
[----:B-----5:R4:W-:Y:S04]  /*59d0*/  STG.E desc[UR36][R12.64], R35 ;  /* 0x000000230c007986 */ /* 0x0209e8000c101924 */
[----:B------:R-:W5:Y:S01]  /*59e0*/  LD.E R41, desc[UR36][R6.64+0x38] ;  /* 0x0000382406297980 */ /* 0x000f62000c101900 */
[----:B--2---:R-:W-:-:S05]  /*59f0*/  IMAD.WIDE R14, R3, 0x4, R12 ;  /* 0x00000004030e7825 */ /* 0x004fca00078e020c */
[----:B-----5:R4:W-:Y:S04]  /*5a00*/  STG.E desc[UR36][R14.64], R41 ;  /* 0x000000290e007986 */ /* 0x0209e8000c101924 */
[----:B------:R-:W2:Y:S01]  /*5a10*/  LD.E R27, desc[UR36][R6.64+0x3c] ;  /* 0x00003c24061b7980 */ /* 0x000ea2000c101900 */
[----:B---3--:R-:W-:Y:S01]  /*5a20*/  IMAD.WIDE R20, R3, 0x4, R14 ;  /* 0x0000000403147825 */ /* 0x008fe200078e020e */
[----:B------:R-:W-:Y:S02]  /*5a30*/  IADD3 R9, PT, PT, R9, 0x10, RZ ;  /* 0x0000001009097810 */ /* 0x000fe40007ffe0ff */
[----:B------:R-:W-:Y:S02]  /*5a40*/  IADD3 R0, PT, PT, R0, 0x10, RZ ;  /* 0x0000001000007810 */ /* 0x000fe40007ffe0ff */
[----:B------:R-:W-:Y:S01]  /*5a50*/  ISETP.NE.AND P0, PT, R9, R30, PT ;  /* 0x0000001e0900720c */ /* 0x000fe20003f05270 */
[----:B--2---:R4:W-:-:S12]  /*5a60*/  STG.E desc[UR36][R20.64], R27 ;  /* 0x0000001b14007986 */ /* 0x0049d8000c101924 */
[----:B------:R-:W-:Y:S05]  /*5a70*/  @P0 BRA `(.L_x_150) ;  /* 0xfffffffc00200947 */ /* 0x000fea000383ffff */
.L_x_149:
[----:B------:R-:W-:Y:S05]  /*5a80*/  BSYNC.RECONVERGENT B1 ;  /* 0x0000000000017941 */ /* 0x000fea0003800200 */
.L_x_148:
[----:B------:R-:W-:Y:S05]  /*5a90*/  @!P1 BRA `(.L_x_136) ;  /* 0x0000000400609947 */ /* 0x000fea0003800000 */
[----:B-1----:R-:W-:Y:S01]  /*5aa0*/  IADD3 R3, PT, PT, R18, UR39, RZ ;  /* 0x0000002712037c10 */ /* 0x002fe2000fffe0ff */
[----:B------:R-:W-:Y:S03]  /*5ab0*/  BSSY.RECONVERGENT B1, `(.L_x_151) ;  /* 0x0000028000017945 */ /* 0x000fe60003800200 */
[----:B------:R-:W-:-:S04]  /*5ac0*/  IADD3 R3, PT, PT, RZ, -R3, RZ ;  /* 0x80000003ff037210 */ /* 0x000fc80007ffe0ff */
[----:B------:R-:W-:-:S04]  /*5ad0*/  PRMT R3, R3, 0x7710, RZ ;  /* 0x0000771003037816 */ /* 0x000fc800000000ff */
[----:B------:R-:W-:-:S04]  /*5ae0*/  IADD3 R3, PT, PT, R3, UR40, RZ ;  /* 0x0000002803037c10 */ /* 0x000fc8000fffe0ff */
[----:B------:R-:W-:-:S04]  /*5af0*/  LOP3.LUT R3, R3, 0xf, RZ, 0xc0, !PT ;  /* 0x0000000f03037812 */ /* 0x000fc800078ec0ff */
[C---:B0-----:R-:W-:Y:S02]  /*5b00*/  IADD3 R4, PT, PT, R3.reuse, -0x1, RZ ;  /* 0xffffffff03047810 */ /* 0x041fe40007ffe0ff */
[----:B------:R-:W-:Y:S02]  /*5b10*/  LOP3.LUT P1, RZ, R3, 0x7, RZ, 0xc0, !PT ;  /* 0x0000000703ff7812 */ /* 0x000fe4000782c0ff */
[----:B------:R-:W-:-:S13]  /*5b20*/  ISETP.GE.U32.AND P0, PT, R4, 0x7, PT ;  /* 0x000000070400780c */ /* 0x000fda0003f06070 */
[----:B------:R-:W-:Y:S05]  /*5b30*/  @!P0 BRA `(.L_x_152) ;  /* 0x00000000007c8947 */ /* 0x000fea0003800000 */
[----:B------:R-:W-:Y:S01]  /*5b40*/  IADD3 R5, PT, PT, R0, -R33, RZ ;  /* 0x8000002100057210 */ /* 0x000fe20007ffe0ff */
[----:B------:R-:W0:Y:S04]  /*5b50*/  LDC R3, c[0x0][0x38c] ;  /* 0x0000e300ff037b82 */ /* 0x000e280000000800 */
[----:B------:R-:W-:-:S04]  /*5b60*/  IMAD.WIDE R4, R5, 0x4, R16 ;  /* 0x0000000405047825 */ /* 0x000fc800078e0210 */
[----:B------:R-:W1:Y:S01]  /*5b70*/  LDC.64 R6, c[0x0][0x380] ;  /* 0x0000e000ff067b82 */ /* 0x000e620000000a00 */
[----:B----4-:R-:W2:Y:S01]  /*5b80*/  LD.E R15, desc[UR36][R4.64] ;  /* 0x00000024040f7980 */ /* 0x010ea2000c101900 */
[----:B0-----:R-:W-:-:S05]  /*5b90*/  IMAD R8, R0, R3, R3 ;  /* 0x0000000300087224 */ /* 0x001fca00078e0203 */
[----:B------:R-:W-:-:S05]  /*5ba0*/  IADD3 R9, PT, PT, R8, R33, RZ ;  /* 0x0000002108097210 */ /* 0x000fca0007ffe0ff */
[----:B-1----:R-:W-:-:S05]  /*5bb0*/  IMAD.WIDE R6, R9, 0x4, R6 ;  /* 0x0000000409067825 */ /* 0x002fca00078e0206 */
        /* <DEDUP_REMOVED lines=19> */
[----:B------:R-:W2:Y:S01]  /*5cf0*/  LD.E R27, desc[UR36][R4.64+0x1c] ;  /* 0x00001c24041b7980 */ /* 0x000ea2000c101900 */
[----:B---3--:R-:W-:Y:S01]  /*5d00*/  IMAD.WIDE R12, R3, 0x4, R10 ;  /* 0x00000004030c7825 */ /* 0x008fe200078e020a */
[----:B------:R-:W-:-:S04]  /*5d10*/  IADD3 R0, PT, PT, R0, 0x8, RZ ;  /* 0x0000000800007810 */ /* 0x000fc80007ffe0ff */
[----:B--2---:R0:W-:Y:S03]  /*5d20*/  STG.E desc[UR36][R12.64], R27 ;  /* 0x0000001b0c007986 */ /* 0x0041e6000c101924 */
.L_x_152:
[----:B------:R-:W-:Y:S05]  /*5d30*/  BSYNC.RECONVERGENT B1 ;  /* 0x0000000000017941 */ /* 0x000fea0003800200 */
.L_x_151:
[----:B------:R-:W-:Y:S05]  /*5d40*/  @!P1 BRA `(.L_x_136) ;  /* 0x0000000000b49947 */ /* 0x000fea0003800000 */
[----:B------:R-:W-:Y:S01]  /*5d50*/  ISETP.GE.U32.AND P1, PT, R25, 0x3, PT ;  /* 0x000000031900780c */ /* 0x000fe20003f26070 */
[----:B------:R-:W-:Y:S01]  /*5d60*/  BSSY.RECONVERGENT B1, `(.L_x_153) ;  /* 0x0000017000017945 */ /* 0x000fe20003800200 */
[----:B------:R-:W-:-:S04]  /*5d70*/  LOP3.LUT R28, R28, 0x3, RZ, 0xc0, !PT ;  /* 0x000000031c1c7812 */ /* 0x000fc800078ec0ff */
[----:B------:R-:W-:-:S07]  /*5d80*/  ISETP.NE.AND P0, PT, R28, RZ, PT ;  /* 0x000000ff1c00720c */ /* 0x000fce0003f05270 */
[----:B------:R-:W-:Y:S06]  /*5d90*/  @!P1 BRA `(.L_x_154) ;  /* 0x00000000004c9947 */ /* 0x000fec0003800000 */
[----:B------:R-:W-:Y:S01]  /*5da0*/  IADD3 R5, PT, PT, R0, -R33, RZ ;  /* 0x8000002100057210 */ /* 0x000fe20007ffe0ff */
[----:B0---4-:R-:W0:Y:S04]  /*5db0*/  LDC R13, c[0x0][0x38c] ;  /* 0x0000e300ff0d7b82 */ /* 0x011e280000000800 */
[----:B------:R-:W-:-:S04]  /*5dc0*/  IMAD.WIDE R4, R5, 0x4, R16 ;  /* 0x0000000405047825 */ /* 0x000fc800078e0210 */
[----:B------:R-:W1:Y:S01]  /*5dd0*/  LDC.64 R6, c[0x0][0x380] ;  /* 0x0000e000ff067b82 */ /* 0x000e620000000a00 */
[----:B------:R-:W2:Y:S01]  /*5de0*/  LD.E R3, desc[UR36][R4.64] ;  /* 0x0000002404037980 */ /* 0x000ea2000c101900 */
        /* <DEDUP_REMOVED lines=10> */
[----:B------:R-:W2:Y:S01]  /*5e90*/  LD.E R25, desc[UR36][R4.64+0xc] ;  /* 0x00000c2404197980 */ /* 0x000ea2000c101900 */
[----:B------:R-:W-:Y:S01]  /*5ea0*/  IMAD.WIDE R12, R13, 0x4, R10 ;  /* 0x000000040d0c7825 */ /* 0x000fe200078e020a */
[----:B------:R-:W-:-:S04]  /*5eb0*/  IADD3 R0, PT, PT, R0, 0x4, RZ ;  /* 0x0000000400007810 */ /* 0x000fc80007ffe0ff */
[----:B--2---:R1:W-:Y:S03]  /*5ec0*/  STG.E desc[UR36][R12.64], R25 ;  /* 0x000000190c007986 */ /* 0x0043e6000c101924 */
.L_x_154:
[----:B------:R-:W-:Y:S05]  /*5ed0*/  BSYNC.RECONVERGENT B1 ;  /* 0x0000000000017941 */ /* 0x000fea0003800200 */
.L_x_153:
[----:B------:R-:W-:Y:S05]  /*5ee0*/  @!P0 BRA `(.L_x_136) ;  /* 0x00000000004c8947 */ /* 0x000fea0003800000 */
[----:B------:R-:W-:Y:S01]  /*5ef0*/  IADD3 R5, PT, PT, R0, -R33, RZ ;  /* 0x8000002100057210 */ /* 0x000fe20007ffe0ff */
[----:B01--4-:R-:W0:Y:S04]  /*5f00*/  LDC R11, c[0x0][0x38c] ;  /* 0x0000e300ff0b7b82 */ /* 0x013e280000000800 */
[----:B------:R-:W-:-:S04]  /*5f10*/  IMAD.WIDE R4, R5, 0x4, R16 ;  /* 0x0000000405047825 */ /* 0x000fc800078e0210 */
[----:B------:R-:W1:Y:S01]  /*5f20*/  LDC.64 R6, c[0x0][0x380] ;  /* 0x0000e000ff067b82 */ /* 0x000e620000000a00 */
[----:B------:R-:W2:Y:S01]  /*5f30*/  LD.E R3, desc[UR36][R4.64] ;  /* 0x0000002404037980 */ /* 0x000ea2000c101900 */
[----:B------:R-:W-:Y:S01]  /*5f40*/  ISETP.NE.AND P0, PT, R28, 0x1, PT ;  /* 0x000000011c00780c */ /* 0x000fe20003f05270 */
[----:B0-----:R-:W-:-:S05]  /*5f50*/  IMAD R0, R0, R11, R11 ;  /* 0x0000000b00007224 */ /* 0x001fca00078e020b */
[----:B------:R-:W-:-:S05]  /*5f60*/  IADD3 R9, PT, PT, R0, R33, RZ ;  /* 0x0000002100097210 */ /* 0x000fca0007ffe0ff */
[----:B-1----:R-:W-:-:S05]  /*5f70*/  IMAD.WIDE R6, R9, 0x4, R6 ;  /* 0x0000000409067825 */ /* 0x002fca00078e0206 */
[----:B--2---:R2:W-:Y:S01]  /*5f80*/  STG.E desc[UR36][R6.64], R3 ;  /* 0x0000000306007986 */ /* 0x0045e2000c101924 */
[----:B------:R-:W-:Y:S05]  /*5f90*/  @!P0 BRA `(.L_x_136) ;  /* 0x0000000000208947 */ /* 0x000fea0003800000 */
[----:B--2---:R-:W2:Y:S01]  /*5fa0*/  LD.E R3, desc[UR36][R4.64+0x4] ;  /* 0x0000042404037980 */ /* 0x004ea2000c101900 */
[----:B------:R-:W-:Y:S01]  /*5fb0*/  IMAD.WIDE R6, R11, 0x4, R6 ;  /* 0x000000040b067825 */ /* 0x000fe200078e0206 */
[----:B------:R-:W-:-:S04]  /*5fc0*/  ISETP.NE.AND P0, PT, R28, 0x2, PT ;  /* 0x000000021c00780c */ /* 0x000fc80003f05270 */
[----:B--2---:R3:W-:Y:S09]  /*5fd0*/  STG.E desc[UR36][R6.64], R3 ;  /* 0x0000000306007986 */ /* 0x0047f2000c101924 */
[----:B------:R-:W-:Y:S05]  /*5fe0*/  @!P0 BRA `(.L_x_136) ;  /* 0x00000000000c8947 */ /* 0x000fea0003800000 */
[----:B------:R-:W2:Y:S01]  /*5ff0*/  LD.E R5, desc[UR36][R4.64+0x8] ;  /* 0x0000082404057980 */ /* 0x000ea2000c101900 */
[----:B---3--:R-:W-:-:S05]  /*6000*/  IMAD.WIDE R6, R11, 0x4, R6 ;  /* 0x000000040b067825 */ /* 0x008fca00078e0206 */
[----:B--2---:R0:W-:Y:S02]  /*6010*/  STG.E desc[UR36][R6.64], R5 ;  /* 0x0000000506007986 */ /* 0x0041e4000c101924 */
.L_x_136:
[----:B------:R-:W-:Y:S05]  /*6020*/  BSYNC.RECONVERGENT B0 ;  /* 0x0000000000007941 */ /* 0x000fea0003800200 */
.L_x_135:
[----:B------:R-:W-:Y:S02]  /*6030*/  MOV R24, 0x8 ;  /* 0x0000000800187802 */ /* 0x000fe40000000f00 */
[----:B0-----:R-:W-:Y:S02]  /*6040*/  MOV R4, R36 ;  /* 0x0000002400047202 */ /* 0x001fe40000000f00 */
[----:B-123--:R0:W1:Y:S01]  /*6050*/  LDC.64 R6, c[0x4][R24] ;  /* 0x0100000018067b82 */ /* 0x00e0620000000a00 */
[----:B------:R-:W-:-:S07]  /*6060*/  MOV R5, R37 ;  /* 0x0000002500057202 */ /* 0x000fce0000000f00 */
[----:B----4-:R-:W-:-:S07]  /*6070*/  LEPC R20, `(.L_x_155) ;  /* 0x000000001014794e */ /* 0x010fce0000000000 */
[----:B01----:R-:W-:Y:S05]  /*6080*/  CALL.ABS.NOINC R6 ;  /* 0x0000000006007343 */ /* 0x003fea0003c00000 */
.L_x_155:
[----:B------:R0:W1:Y:S01]  /*6090*/  LDC.64 R6, c[0x4][R24] ;  /* 0x0100000018067b82 */ /* 0x0000620000000a00 */
[----:B------:R-:W-:Y:S02]  /*60a0*/  MOV R4, R38 ;  /* 0x0000002600047202 */ /* 0x000fe40000000f00 */
[----:B------:R-:W-:-:S07]  /*60b0*/  MOV R5, R39 ;  /* 0x0000002700057202 */ /* 0x000fce0000000f00 */
[----:B------:R-:W-:-:S07]  /*60c0*/  LEPC R20, `(.L_x_156) ;  /* 0x000000001014794e */ /* 0x000fce0000000000 */
[----:B01----:R-:W-:Y:S05]  /*60d0*/  CALL.ABS.NOINC R6 ;  /* 0x0000000006007343 */ /* 0x003fea0003c00000 */
.L_x_156:
[----:B------:R-:W0:Y:S01]  /*60e0*/  LDC.64 R24, c[0x4][R24] ;  /* 0x0100000018187b82 */ /* 0x000e220000000a00 */
[----:B------:R-:W-:Y:S02]  /*60f0*/  MOV R4, R16 ;  /* 0x0000001000047202 */ /* 0x000fe40000000f00 */
[----:B------:R-:W-:-:S07]  /*6100*/  MOV R5, R17 ;  /* 0x0000001100057202 */ /* 0x000fce0000000f00 */
[----:B------:R-:W-:-:S07]  /*6110*/  LEPC R20, `(.L_x_157) ;  /* 0x000000001014794e */ /* 0x000fce0000000000 */
[----:B0-----:R-:W-:Y:S05]  /*6120*/  CALL.ABS.NOINC R24 ;  /* 0x0000000018007343 */ /* 0x001fea0003c00000 */
.L_x_157:
[----:B------:R-:W0:Y:S01]  /*6130*/  LDCU UR4, c[0x0][0x38c] ;  /* 0x00007180ff0477ac */ /* 0x000e220008000800 */
[----:B------:R-:W-:Y:S02]  /*6140*/  IADD3 R18, PT, PT, R18, 0x1, RZ ;  /* 0x0000000112127810 */ /* 0x000fe40007ffe0ff */
[----:B------:R-:W-:Y:S02]  /*6150*/  IADD3 R19, PT, PT, R19, 0x1, RZ ;  /* 0x0000000113137810 */ /* 0x000fe40007ffe0ff */
[----:B------:R-:W-:Y:S02]  /*6160*/  IADD3 R22, PT, PT, R22, 0x1, RZ ;  /* 0x0000000116167810 */ /* 0x000fe40007ffe0ff */
[----:B------:R-:W-:Y:S02]  /*6170*/  IADD3 R23, PT, PT, R23, 0x1, RZ ;  /* 0x0000000117177810 */ /* 0x000fe40007ffe0ff */
[----:B0-----:R-:W-:-:S13]  /*6180*/  ISETP.NE.AND P0, PT, R2, UR4, PT ;  /* 0x0000000402007c0c */ /* 0x001fda000bf05270 */
[----:B------:R-:W-:Y:S05]  /*6190*/  @P0 BRA `(.L_x_158) ;  /* 0xffffff9c00dc0947 */ /* 0x000fea000383ffff */
[----:B------:R-:W-:Y:S05]  /*61a0*/  EXIT ;  /* 0x000000000000794d */ /* 0x000fea0003800000 */
        .weak           $__internal_0_$__cuda_sm20_sqrt_rn_f32_slowpath
        .type           $__internal_0_$__cuda_sm20_sqrt_rn_f32_slowpath,@function
        .size           $__internal_0_$__cuda_sm20_sqrt_rn_f32_slowpath,($__internal_1_$__cuda_sm3x_div_rn_noftz_f32_slowpath - $__internal_0_$__cuda_sm20_sqrt_rn_f32_slowpath)
$__internal_0_$__cuda_sm20_sqrt_rn_f32_slowpath:
[----:B------:R-:W-:-:S13]  /*61b0*/  LOP3.LUT P1, RZ, R0, 0x7fffffff, RZ, 0xc0, !PT ;  /* 0x7fffffff00ff7812 */ /* 0x000fda000782c0ff */
[----:B------:R-:W-:Y:S01]  /*61c0*/  @!P1 MOV R4, R0 ;  /* 0x0000000000049202 */ /* 0x000fe20000000f00 */
[----:B------:R-:W-:Y:S06]  /*61d0*/  @!P1 BRA `(.L_x_159) ;  /* 0x0000000000409947 */ /* 0x000fec0003800000 */
[----:B------:R-:W-:-:S13]  /*61e0*/  FSETP.GEU.FTZ.AND P1, PT, R0, RZ, PT ;  /* 0x000000ff0000720b */ /* 0x000fda0003f3e000 */
[----:B------:R-:W-:Y:S01]  /*61f0*/  @!P1 MOV R4, 0x7fffffff ;  /* 0x7fffffff00049802 */ /* 0x000fe20000000f00 */
[----:B------:R-:W-:Y:S06]  /*6200*/  @!P1 BRA `(.L_x_159) ;  /* 0x0000000000349947 */ /* 0x000fec0003800000 */
[----:B------:R-:W-:-:S13]  /*6210*/  FSETP.GTU.FTZ.AND P1, PT, |R0|, +INF , PT ;  /* 0x7f8000000000780b */ /* 0x000fda0003f3c200 */
[----:B------:R-:W-:Y:S01]  /*6220*/  @P1 FADD.FTZ R4, R0, 1 ;  /* 0x3f80000000041421 */ /* 0x000fe20000010000 */
[----:B------:R-:W-:Y:S06]  /*6230*/  @P1 BRA `(.L_x_159) ;  /* 0x0000000000281947 */ /* 0x000fec0003800000 */
[----:B------:R-:W-:-:S13]  /*6240*/  FSETP.NEU.FTZ.AND P1, PT, |R0|, +INF , PT ;  /* 0x7f8000000000780b */ /* 0x000fda0003f3d200 */
[----:B------:R-:W-:-:S04]  /*6250*/  @P1 FFMA R5, R0, 1.84467440737095516160e+19, RZ ;  /* 0x5f80000000051823 */ /* 0x000fc800000000ff */
[----:B------:R-:W0:Y:S02]  /*6260*/  @P1 MUFU.RSQ R4, R5 ;  /* 0x0000000500041308 */ /* 0x000e240000001400 */
[----:B0-----:R-:W-:Y:S01]  /*6270*/  @P1 FMUL.FTZ R8, R5, R4 ;  /* 0x0000000405081220 */ /* 0x001fe20000410000 */
[----:B------:R-:W-:Y:S01]  /*6280*/  @P1 FMUL.FTZ R10, R4, 0.5 ;  /* 0x3f000000040a1820 */ /* 0x000fe20000410000 */
[----:B------:R-:W-:Y:S02]  /*6290*/  @!P1 MOV R4, R0 ;  /* 0x0000000000049202 */ /* 0x000fe40000000f00 */
[----:B------:R-:W-:-:S04]  /*62a0*/  @P1 FADD.FTZ R9, -R8, -RZ ;  /* 0x800000ff08091221 */ /* 0x000fc80000010100 */
[----:B------:R-:W-:-:S04]  /*62b0*/  @P1 FFMA R9, R8, R9, R5 ;  /* 0x0000000908091223 */ /* 0x000fc80000000005 */
[----:B------:R-:W-:-:S04]  /*62c0*/  @P1 FFMA R9, R9, R10, R8 ;  /* 0x0000000a09091223 */ /* 0x000fc80000000008 */
[----:B------:R-:W-:-:S07]  /*62d0*/  @P1 FMUL.FTZ R4, R9, 2.3283064365386962891e-10 ;  /* 0x2f80000009041820 */ /* 0x000fce0000410000 */
.L_x_159:
[----:B------:R-:W-:Y:S01]  /*62e0*/  HFMA2 R5, -RZ, RZ, 0, 0 ;  /* 0x00000000ff057431 */ /* 0x000fe200000001ff */
[----:B------:R-:W-:Y:S02]  /*62f0*/  MOV R0, R4 ;  /* 0x0000000400007202 */ /* 0x000fe40000000f00 */
[----:B------:R-:W-:-:S04]  /*6300*/  MOV R4, R11 ;  /* 0x0000000b00047202 */ /* 0x000fc80000000f00 */
[----:B------:R-:W-:Y:S05]  /*6310*/  RET.REL.NODEC R4 `(_Z18dev_householder_qrPfiii) ;  /* 0xffffff9c04387950 */ /* 0x000fea0003c3ffff */
        .weak           $__internal_1_$__cuda_sm3x_div_rn_noftz_f32_slowpath
        .type           $__internal_1_$__cuda_sm3x_div_rn_noftz_f32_slowpath,@function
        .size           $__internal_1_$__cuda_sm3x_div_rn_noftz_f32_slowpath,(.L_x_193 - $__internal_1_$__cuda_sm3x_div_rn_noftz_f32_slowpath)
$__internal_1_$__cuda_sm3x_div_rn_noftz_f32_slowpath:
[----:B------:R-:W-:Y:S01]  /*6320*/  SHF.R.U32.HI R10, RZ, 0x17, R6 ;  /* 0x00000017ff0a7819 */ /* 0x000fe20000011606 */
[----:B------:R-:W-:Y:S01]  /*6330*/  BSSY.RECONVERGENT B2, `(.L_x_160) ;  /* 0x0000063000027945 */ /* 0x000fe20003800200 */
[----:B------:R-:W-:Y:S02]  /*6340*/  SHF.R.U32.HI R9, RZ, 0x17, R0 ;  /* 0x00000017ff097819 */ /* 0x000fe40000011600 */
[----:B------:R-:W-:Y:S02]  /*6350*/  LOP3.LUT R10, R10, 0xff, RZ, 0xc0, !PT ;  /* 0x000000ff0a0a7812 */ /* 0x000fe400078ec0ff */
[----:B------:R-:W-:Y:S02]  /*6360*/  LOP3.LUT R9, R9, 0xff, RZ, 0xc0, !PT ;  /* 0x000000ff09097812 */ /* 0x000fe400078ec0ff */
[----:B------:R-:W-:Y:S02]  /*6370*/  IADD3 R13, PT, PT, R10, -0x1, RZ ;  /* 0xffffffff0a0d7810 */ /* 0x000fe40007ffe0ff */
[----:B------:R-:W-:-:S02]  /*6380*/  IADD3 R14, PT, PT, R9, -0x1, RZ ;  /* 0xffffffff090e7810 */ /* 0x000fc40007ffe0ff */
[----:B------:R-:W-:Y:S02]  /*6390*/  ISETP.GT.U32.AND P0, PT, R13, 0xfd, PT ;  /* 0x000000fd0d00780c */ /* 0x000fe40003f04070 */
[----:B------:R-:W-:Y:S02]  /*63a0*/  MOV R15, R6 ;  /* 0x00000006000f7202 */ /* 0x000fe40000000f00 */
[----:B------:R-:W-:-:S13]  /*63b0*/  ISETP.GT.U32.OR P0, PT, R14, 0xfd, P0 ;  /* 0x000000fd0e00780c */ /* 0x000fda0000704470 */
[----:B------:R-:W-:Y:S01]  /*63c0*/  @!P0 MOV R11, RZ ;  /* 0x000000ff000b8202 */ /* 0x000fe20000000f00 */
[----:B------:R-:W-:Y:S06]  /*63d0*/  @!P0 BRA `(.L_x_161) ;  /* 0x00000000005c8947 */ /* 0x000fec0003800000 */
[----:B------:R-:W-:Y:S02]  /*63e0*/  FSETP.GTU.FTZ.AND P0, PT, |R0|, +INF , PT ;  /* 0x7f8000000000780b */ /* 0x000fe40003f1c200 */
[----:B------:R-:W-:-:S04]  /*63f0*/  FSETP.GTU.FTZ.AND P1, PT, |R6|, +INF , PT ;  /* 0x7f8000000600780b */ /* 0x000fc80003f3c200 */
[----:B------:R-:W-:-:S13]  /*6400*/  PLOP3.LUT P0, PT, P0, P1, PT, 0xf8, 0x8f ;  /* 0x00000000008f781c */ /* 0x000fda0000703f70 */
[----:B------:R-:W-:Y:S05]  /*6410*/  @P0 BRA `(.L_x_162) ;  /* 0x00000004004c0947 */ /* 0x000fea0003800000 */
[----:B------:R-:W-:-:S13]  /*6420*/  LOP3.LUT P0, RZ, R15, 0x7fffffff, R0, 0xc8, !PT ;  /* 0x7fffffff0fff7812 */ /* 0x000fda000780c800 */
[----:B------:R-:W-:Y:S05]  /*6430*/  @!P0 BRA `(.L_x_163) ;  /* 0x00000004003c8947 */ /* 0x000fea0003800000 */
[----:B------:R-:W-:Y:S02]  /*6440*/  FSETP.NEU.FTZ.AND P3, PT, |R0|, +INF , PT ;  /* 0x7f8000000000780b */ /* 0x000fe40003f7d200 */
[----:B------:R-:W-:Y:S02]  /*6450*/  FSETP.NEU.FTZ.AND P1, PT, |R6|, +INF , PT ;  /* 0x7f8000000600780b */ /* 0x000fe40003f3d200 */
[----:B------:R-:W-:-:S11]  /*6460*/  FSETP.NEU.FTZ.AND P0, PT, |R0|, +INF , PT ;  /* 0x7f8000000000780b */ /* 0x000fd60003f1d200 */
[----:B------:R-:W-:Y:S05]  /*6470*/  @!P1 BRA !P3, `(.L_x_163) ;  /* 0x00000004002c9947 */ /* 0x000fea0005800000 */
[----:B------:R-:W-:-:S04]  /*6480*/  LOP3.LUT P3, RZ, R0, 0x7fffffff, RZ, 0xc0, !PT ;  /* 0x7fffffff00ff7812 */ /* 0x000fc8000786c0ff */
[----:B------:R-:W-:-:S13]  /*6490*/  PLOP3.LUT P1, PT, P1, P3, PT, 0x2f, 0xf2 ;  /* 0x0000000000f2781c */ /* 0x000fda0000f26577 */
[----:B------:R-:W-:Y:S05]  /*64a0*/  @P1 BRA `(.L_x_164) ;  /* 0x0000000400181947 */ /* 0x000fea0003800000 */
[----:B------:R-:W-:-:S04]  /*64b0*/  LOP3.LUT P1, RZ, R15, 0x7fffffff, RZ, 0xc0, !PT ;  /* 0x7fffffff0fff7812 */ /* 0x000fc8000782c0ff */
[----:B------:R-:W-:-:S13]  /*64c0*/  PLOP3.LUT P0, PT, P0, P1, PT, 0x2f, 0xf2 ;  /* 0x0000000000f2781c */ /* 0x000fda0000702577 */
[----:B------:R-:W-:Y:S05]  /*64d0*/  @P0 BRA `(.L_x_165) ;  /* 0x0000000400000947 */ /* 0x000fea0003800000 */
[----:B------:R-:W-:Y:S02]  /*64e0*/  ISETP.GE.AND P0, PT, R14, RZ, PT ;  /* 0x000000ff0e00720c */ /* 0x000fe40003f06270 */
[----:B------:R-:W-:-:S11]  /*64f0*/  ISETP.GE.AND P1, PT, R13, RZ, PT ;  /* 0x000000ff0d00720c */ /* 0x000fd60003f26270 */
[----:B------:R-:W-:Y:S01]  /*6500*/  @P0 MOV R11, RZ ;  /* 0x000000ff000b0202 */ /* 0x000fe20000000f00 */
[----:B------:R-:W-:Y:S01]  /*6510*/  @!P0 FFMA R0, R0, 1.84467440737095516160e+19, RZ ;  /* 0x5f80000000008823 */ /* 0x000fe200000000ff */
[----:B------:R-:W-:Y:S01]  /*6520*/  @!P0 MOV R11, 0xffffffc0 ;  /* 0xffffffc0000b8802 */ /* 0x000fe20000000f00 */
[----:B------:R-:W-:-:S03]  /*6530*/  @!P1 FFMA R15, R6, 1.84467440737095516160e+19, RZ ;  /* 0x5f800000060f9823 */ /* 0x000fc600000000ff */
[----:B------:R-:W-:-:S07]  /*6540*/  @!P1 IADD3 R11, PT, PT, R11, 0x40, RZ ;  /* 0x000000400b0b9810 */ /* 0x000fce0007ffe0ff */
.L_x_161:
[----:B------:R-:W-:Y:S01]  /*6550*/  LEA R34, R10, 0xc0800000, 0x17 ;  /* 0xc08000000a227811 */ /* 0x000fe200078eb8ff */
[----:B------:R-:W-:Y:S01]  /*6560*/  BSSY.RECONVERGENT B3, `(.L_x_166) ;  /* 0x0000036000037945 */ /* 0x000fe20003800200 */
[----:B------:R-:W-:Y:S02]  /*6570*/  IADD3 R9, PT, PT, R9, -0x7f, RZ ;  /* 0xffffff8109097810 */ /* 0x000fe40007ffe0ff */
[----:B------:R-:W-:Y:S02]  /*6580*/  IADD3 R34, PT, PT, -R34, R15, RZ ;  /* 0x0000000f22227210 */ /* 0x000fe40007ffe1ff */
[C---:B------:R-:W-:Y:S01]  /*6590*/  IADD3 R10, PT, PT, R9.reuse, 0x7f, -R10 ;  /* 0x0000007f090a7810 */ /* 0x040fe20007ffe80a */
[----:B------:R-:W-:Y:S01]  /*65a0*/  IMAD R0, R9, -0x800000, R0 ;  /* 0xff80000009007824 */ /* 0x000fe200078e0200 */
[----:B------:R-:W0:Y:S01]  /*65b0*/  MUFU.RCP R14, R34 ;  /* 0x00000022000e7308 */ /* 0x000e220000001000 */
[----:B------:R-:W-:Y:S01]  /*65c0*/  FADD.FTZ R13, -R34, -RZ ;  /* 0x800000ff220d7221 */ /* 0x000fe20000010100 */
[----:B------:R-:W-:-:S03]  /*65d0*/  IADD3 R11, PT, PT, R10, R11, RZ ;  /* 0x0000000b0a0b7210 */ /* 0x000fc60007ffe0ff */
[----:B0-----:R-:W-:-:S04]  /*65e0*/  FFMA R15, R14, R13, 1 ;  /* 0x3f8000000e0f7423 */ /* 0x001fc8000000000d */
[----:B------:R-:W-:-:S04]  /*65f0*/  FFMA R15, R14, R15, R14 ;  /* 0x0000000f0e0f7223 */ /* 0x000fc8000000000e */
[----:B------:R-:W-:-:S04]  /*6600*/  FFMA R14, R0, R15, RZ ;  /* 0x0000000f000e7223 */ /* 0x000fc800000000ff */
[----:B------:R-:W-:-:S04]  /*6610*/  FFMA R20, R13, R14, R0 ;  /* 0x0000000e0d147223 */ /* 0x000fc80000000000 */
[----:B------:R-:W-:-:S04]  /*6620*/  FFMA R20, R15, R20, R14 ;  /* 0x000000140f147223 */ /* 0x000fc8000000000e */
[----:B------:R-:W-:-:S04]  /*6630*/  FFMA R13, R13, R20, R0 ;  /* 0x000000140d0d7223 */ /* 0x000fc80000000000 */
[----:B------:R-:W-:-:S05]  /*6640*/  FFMA R0, R15, R13, R20 ;  /* 0x0000000d0f007223 */ /* 0x000fca0000000014 */
[----:B------:R-:W-:-:S04]  /*6650*/  SHF.R.U32.HI R9, RZ, 0x17, R0 ;  /* 0x00000017ff097819 */ /* 0x000fc80000011600 */
[----:B------:R-:W-:-:S04]  /*6660*/  LOP3.LUT R10, R9, 0xff, RZ, 0xc0, !PT ;  /* 0x000000ff090a7812 */ /* 0x000fc800078ec0ff */
[----:B------:R-:W-:-:S04]  /*6670*/  IADD3 R9, PT, PT, R10, R11, RZ ;  /* 0x0000000b0a097210 */ /* 0x000fc80007ffe0ff */
[----:B------:R-:W-:-:S04]  /*6680*/  IADD3 R10, PT, PT, R9, -0x1, RZ ;  /* 0xffffffff090a7810 */ /* 0x000fc80007ffe0ff */
[----:B------:R-:W-:-:S13]  /*6690*/  ISETP.GE.U32.AND P0, PT, R10, 0xfe, PT ;  /* 0x000000fe0a00780c */ /* 0x000fda0003f06070 */
[----:B------:R-:W-:Y:S05]  /*66a0*/  @!P0 BRA `(.L_x_167) ;  /* 0x0000000000808947 */ /* 0x000fea0003800000 */
[----:B------:R-:W-:-:S13]  /*66b0*/  ISETP.GT.AND P0, PT, R9, 0xfe, PT ;  /* 0x000000fe0900780c */ /* 0x000fda0003f04270 */
[----:B------:R-:W-:Y:S05]  /*66c0*/  @P0 BRA `(.L_x_168) ;  /* 0x00000000006c0947 */ /* 0x000fea0003800000 */
[----:B------:R-:W-:-:S13]  /*66d0*/  ISETP.GE.AND P0, PT, R9, 0x1, PT ;  /* 0x000000010900780c */ /* 0x000fda0003f06270 */
[----:B------:R-:W-:Y:S05]  /*66e0*/  @P0 BRA `(.L_x_169) ;  /* 0x0000000000740947 */ /* 0x000fea0003800000 */
[----:B------:R-:W-:Y:S02]  /*66f0*/  ISETP.GE.AND P0, PT, R9, -0x18, PT ;  /* 0xffffffe80900780c */ /* 0x000fe40003f06270 */
[----:B------:R-:W-:-:S11]  /*6700*/  LOP3.LUT R0, R0, 0x80000000, RZ, 0xc0, !PT ;  /* 0x8000000000007812 */ /* 0x000fd600078ec0ff */
[----:B------:R-:W-:Y:S05]  /*6710*/  @!P0 BRA `(.L_x_169) ;  /* 0x0000000000688947 */ /* 0x000fea0003800000 */
[CCC-:B------:R-:W-:Y:S01]  /*6720*/  FFMA.RZ R10, R15.reuse, R13.reuse, R20.reuse ;  /* 0x0000000d0f0a7223 */ /* 0x1c0fe2000000c014 */
[CCC-:B------:R-:W-:Y:S01]  /*6730*/  FFMA.RP R11, R15.reuse, R13.reuse, R20.reuse ;  /* 0x0000000d0f0b7223 */ /* 0x1c0fe20000008014 */
[----:B------:R-:W-:Y:S01]  /*6740*/  FFMA.RM R20, R15, R13, R20 ;  /* 0x0000000d0f147223 */ /* 0x000fe20000004014 */
[C---:B------:R-:W-:Y:S02]  /*6750*/  IADD3 R13, PT, PT, R9.reuse, 0x20, RZ ;  /* 0x00000020090d7810 */ /* 0x040fe40007ffe0ff */
[----:B------:R-:W-:Y:S02]  /*6760*/  LOP3.LUT R10, R10, 0x7fffff, RZ, 0xc0, !PT ;  /* 0x007fffff0a0a7812 */ /* 0x000fe400078ec0ff */
[C---:B------:R-:W-:Y:S02]  /*6770*/  ISETP.NE.AND P3, PT, R9.reuse, RZ, PT ;  /* 0x000000ff0900720c */ /* 0x040fe40003f65270 */
[----:B------:R-:W-:Y:S02]  /*6780*/  LOP3.LUT R10, R10, 0x800000, RZ, 0xfc, !PT ;  /* 0x008000000a0a7812 */ /* 0x000fe400078efcff */
[----:B------:R-:W-:-:S02]  /*6790*/  ISETP.NE.AND P1, PT, R9, RZ, PT ;  /* 0x000000ff0900720c */ /* 0x000fc40003f25270 */
[----:B------:R-:W-:Y:S02]  /*67a0*/  IADD3 R9, PT, PT, -R9, RZ, RZ ;  /* 0x000000ff09097210 */ /* 0x000fe40007ffe1ff */
[----:B------:R-:W-:Y:S02]  /*67b0*/  SHF.L.U32 R13, R10, R13, RZ ;  /* 0x0000000d0a0d7219 */ /* 0x000fe400000006ff */
[----:B------:R-:W-:Y:S02]  /*67c0*/  FSETP.NEU.FTZ.AND P0, PT, R11, R20, PT ;  /* 0x000000140b00720b */ /* 0x000fe40003f1d000 */
[----:B------:R-:W-:Y:S02]  /*67d0*/  SEL R9, R9, RZ, P3 ;  /* 0x000000ff09097207 */ /* 0x000fe40001800000 */
[----:B------:R-:W-:Y:S02]  /*67e0*/  ISETP.NE.AND P1, PT, R13, RZ, P1 ;  /* 0x000000ff0d00720c */ /* 0x000fe40000f25270 */
[----:B------:R-:W-:-:S02]  /*67f0*/  SHF.R.U32.HI R10, RZ, R9, R10 ;  /* 0x00000009ff0a7219 */ /* 0x000fc4000001160a */
[----:B------:R-:W-:Y:S02]  /*6800*/  PLOP3.LUT P0, PT, P0, P1, PT, 0xf8, 0x8f ;  /* 0x00000000008f781c */ /* 0x000fe40000703f70 */
[----:B------:R-:W-:Y:S02]  /*6810*/  SHF.R.U32.HI R9, RZ, 0x1, R10 ;  /* 0x00000001ff097819 */ /* 0x000fe4000001160a */
[----:B------:R-:W-:-:S04]  /*6820*/  SEL R14, RZ, 0x1, !P0 ;  /* 0x00000001ff0e7807 */ /* 0x000fc80004000000 */
[----:B------:R-:W-:-:S04]  /*6830*/  LOP3.LUT R11, R14, 0x1, R9, 0xf8, !PT ;  /* 0x000000010e0b7812 */ /* 0x000fc800078ef809 */
[----:B------:R-:W-:-:S04]  /*6840*/  LOP3.LUT R10, R11, R10, RZ, 0xc0, !PT ;  /* 0x0000000a0b0a7212 */ /* 0x000fc800078ec0ff */
[----:B------:R-:W-:-:S04]  /*6850*/  IADD3 R9, PT, PT, R9, R10, RZ ;  /* 0x0000000a09097210 */ /* 0x000fc80007ffe0ff */
[----:B------:R-:W-:Y:S01]  /*6860*/  LOP3.LUT R0, R9, R0, RZ, 0xfc, !PT ;  /* 0x0000000009007212 */ /* 0x000fe200078efcff */
[----:B------:R-:W-:Y:S06]  /*6870*/  BRA `(.L_x_169) ;  /* 0x0000000000107947 */ /* 0x000fec0003800000 */
.L_x_168:
[----:B------:R-:W-:-:S04]  /*6880*/  LOP3.LUT R0, R0, 0x80000000, RZ, 0xc0, !PT ;  /* 0x8000000000007812 */ /* 0x000fc800078ec0ff */
[----:B------:R-:W-:Y:S01]  /*6890*/  LOP3.LUT R0, R0, 0x7f800000, RZ, 0xfc, !PT ;  /* 0x7f80000000007812 */ /* 0x000fe200078efcff */
[----:B------:R-:W-:Y:S06]  /*68a0*/  BRA `(.L_x_169) ;  /* 0x0000000000047947 */ /* 0x000fec0003800000 */
.L_x_167:
[----:B------:R-:W-:-:S07]  /*68b0*/  LEA R0, R11, R0, 0x17 ;  /* 0x000000000b007211 */ /* 0x000fce00078eb8ff */
.L_x_169:
[----:B------:R-:W-:Y:S05]  /*68c0*/  BSYNC.RECONVERGENT B3 ;  /* 0x0000000000037941 */ /* 0x000fea0003800200 */
.L_x_166:
[----:B------:R-:W-:Y:S05]  /*68d0*/  BRA `(.L_x_170) ;  /* 0x0000000000207947 */ /* 0x000fea0003800000 */
.L_x_165:
[----:B------:R-:W-:-:S04]  /*68e0*/  LOP3.LUT R0, R15, 0x80000000, R0, 0x48, !PT ;  /* 0x800000000f007812 */ /* 0x000fc800078e4800 */
[----:B------:R-:W-:Y:S01]  /*68f0*/  LOP3.LUT R0, R0, 0x7f800000, RZ, 0xfc, !PT ;  /* 0x7f80000000007812 */ /* 0x000fe200078efcff */
[----:B------:R-:W-:Y:S06]  /*6900*/  BRA `(.L_x_170) ;  /* 0x0000000000147947 */ /* 0x000fec0003800000 */
.L_x_164:
[----:B------:R-:W-:Y:S01]  /*6910*/  LOP3.LUT R0, R15, 0x80000000, R0, 0x48, !PT ;  /* 0x800000000f007812 */ /* 0x000fe200078e4800 */
[----:B------:R-:W-:Y:S06]  /*6920*/  BRA `(.L_x_170) ;  /* 0x00000000000c7947 */ /* 0x000fec0003800000 */
.L_x_163:
[----:B------:R-:W0:Y:S01]  /*6930*/  MUFU.RSQ R0, -QNAN ;  /* 0xffc0000000007908 */ /* 0x000e220000001400 */
[----:B------:R-:W-:Y:S05]  /*6940*/  BRA `(.L_x_170) ;  /* 0x0000000000047947 */ /* 0x000fea0003800000 */
.L_x_162:
[----:B------:R-:W-:-:S07]  /*6950*/  FADD.FTZ R0, R0, R6 ;  /* 0x0000000600007221 */ /* 0x000fce0000010000 */
.L_x_170:
[----:B------:R-:W-:Y:S05]  /*6960*/  BSYNC.RECONVERGENT B2 ;  /* 0x0000000000027941 */ /* 0x000fea0003800200 */
.L_x_160:
[----:B------:R-:W-:Y:S01]  /*6970*/  HFMA2 R9, -RZ, RZ, 0, 0 ;  /* 0x00000000ff097431 */ /* 0x000fe200000001ff */
[----:B0-----:R-:W-:-:S03]  /*6980*/  MOV R11, R0 ;  /* 0x00000000000b7202 */ /* 0x001fc60000000f00 */
[----:B------:R-:W-:Y:S05]  /*6990*/  RET.REL.NODEC R8 `(_Z18dev_householder_qrPfiii) ;  /* 0xffffff9408987950 */ /* 0x000fea0003c3ffff */
.L_x_171:
        /* <DEDUP_REMOVED lines=14> */
.L_x_193:


//--------------------- .text._Z27dev_tensorcore_mmult_1_warpPfP6__halfS1_ --------------------------
	.section	.text._Z27dev_tensorcore_mmult_1_warpPfP6__halfS1_,"ax",@progbits
	.align	128
        .global         _Z27dev_tensorcore_mmult_1_warpPfP6__halfS1_
        .type           _Z27dev_tensorcore_mmult_1_warpPfP6__halfS1_,@function
        .size           _Z27dev_tensorcore_mmult_1_warpPfP6__halfS1_,(.L_x_199 - _Z27dev_tensorcore_mmult_1_warpPfP6__halfS1_)
        .other          _Z27dev_tensorcore_mmult_1_warpPfP6__halfS1_,@"STO_CUDA_ENTRY STV_DEFAULT"
_Z27dev_tensorcore_mmult_1_warpPfP6__halfS1_:
.text._Z27dev_tensorcore_mmult_1_warpPfP6__halfS1_:
[----:B------:R-:W-:Y:S01]  /*0000*/  LDC R1, c[0x0][0x37c] ;  /* 0x0000df00ff017b82 */ /* 0x000fe20000000800 */
[----:B------:R-:W0:Y:S01]  /*0010*/  S2R R5, SR_LANEID ;  /* 0x0000000000057919 */ /* 0x000e220000000000 */
[----:B------:R-:W1:Y:S01]  /*0020*/  LDCU.64 UR6, c[0x0][0x390] ;  /* 0x00007200ff0677ac */ /* 0x000e620008000a00 */
[----:B------:R-:W-:Y:S01]  /*0030*/  IMAD.MOV.U32 R3, RZ, RZ, RZ ;  /* 0x000000ffff037224 */ /* 0x000fe200078e00ff */
[----:B------:R-:W2:Y:S01]  /*0040*/  LDCU.64 UR4, c[0x0][0x358] ;  /* 0x00006b00ff0477ac */ /* 0x000ea20008000a00 */
[----:B------:R-:W3:Y:S01]  /*0050*/  LDCU.128 UR8, c[0x0][0x380] ;  /* 0x00007000ff0877ac */ /* 0x000ee20008000c00 */
[----:B0-----:R-:W-:Y:S02]  /*0060*/  LOP3.LUT R2, R5, 0x3, RZ, 0xc0, !PT ;  /* 0x0000000305027812 */ /* 0x001fe400078ec0ff */
[----:B------:R-:W-:-:S05]  /*0070*/  SHF.R.U32.HI R5, RZ, 0x2, R5 ;  /* 0x00000002ff057819 */ /* 0x000fca0000011605 */
[----:B------:R-:W-:-:S03]  /*0080*/  IMAD.WIDE.U32 R2, R5, 0x8, R2 ;  /* 0x0000000805027825 */ /* 0x000fc600078e0002 */
[----:B-1----:R-:W-:-:S04]  /*0090*/  LEA R10, P0, R2, UR6, 0x2 ;  /* 0x00000006020a7c11 */ /* 0x002fc8000f8010ff */
[----:B------:R-:W-:-:S05]  /*00a0*/  LEA.HI.X R11, R2, UR7, R3, 0x2, P0 ;  /* 0x00000007020b7c11 */ /* 0x000fca00080f1403 */
[----:B--2---:R-:W2:Y:S04]  /*00b0*/  LDG.E R0, desc[UR4][R10.64] ;  /* 0x000000040a007981 */ /* 0x004ea8000c1e1900 */
[----:B------:R-:W4:Y:S04]  /*00c0*/  LDG.E R12, desc[UR4][R10.64+0x100] ;  /* 0x000100040a0c7981 */ /* 0x000f28000c1e1900 */
[----:B------:R-:W5:Y:S04]  /*00d0*/  LDG.E R13, desc[UR4][R10.64+0x10] ;  /* 0x000010040a0d7981 */ /* 0x000f68000c1e1900 */
[----:B------:R-:W5:Y:S01]  /*00e0*/  LDG.E R14, desc[UR4][R10.64+0x110] ;  /* 0x000110040a0e7981 */ /* 0x000f62000c1e1900 */
[----:B---3--:R-:W-:-:S04]  /*00f0*/  LEA R8, P0, R2, UR10, 0x2 ;  /* 0x0000000a02087c11 */ /* 0x008fc8000f8010ff */
[----:B------:R-:W-:-:S05]  /*0100*/  LEA.HI.X R9, R2, UR11, R3, 0x2, P0 ;  /* 0x0000000b02097c11 */ /* 0x000fca00080f1403 */
[----:B------:R-:W3:Y:S04]  /*0110*/  LDG.E R4, desc[UR4][R8.64] ;  /* 0x0000000408047981 */ /* 0x000ee8000c1e1900 */
[----:B------:R-:W3:Y:S04]  /*0120*/  LDG.E R5, desc[UR4][R8.64+0x100] ;  /* 0x0001000408057981 */ /* 0x000ee8000c1e1900 */
[----:B------:R-:W3:Y:S04]  /*0130*/  LDG.E R6, desc[UR4][R8.64+0x10] ;  /* 0x0000100408067981 */ /* 0x000ee8000c1e1900 */
[----:B------:R-:W3:Y:S04]  /*0140*/  LDG.E R7, desc[UR4][R8.64+0x110] ;  /* 0x0001100408077981 */ /* 0x000ee8000c1e1900 */
[----:B--2---:R-:W-:Y:S04]  /*0150*/  MOVM.16.MT88 R16, R0 ;  /* 0x000000000010723a */ /* 0x004fe80000000000 */
[----:B----4-:R-:W3:Y:S04]  /*0160*/  MOVM.16.MT88 R17, R12 ;  /* 0x000000000c11723a */ /* 0x010ee80000000000 */
[----:B-----5:R-:W-:Y:S04]  /*0170*/  MOVM.16.MT88 R18, R13 ;  /* 0x000000000d12723a */ /* 0x020fe80000000000 */
[----:B------:R-:W0:Y:S01]  /*0180*/  MOVM.16.MT88 R19, R14 ;  /* 0x000000000e13723a */ /* 0x000e220000000000 */
[C---:B---3--:R-:W-:Y:S08]  /*0190*/  HMMA.16816.F32 R20, R4.reuse, R16, RZ ;  /* 0x000000100414723c */ /* 0x048ff000000018ff */
[----:B0-----:R-:W-:Y:S01]  /*01a0*/  HMMA.16816.F32 R16, R4, R18, RZ ;  /* 0x000000120410723c */ /* 0x001fe200000018ff */
[----:B------:R-:W-:-:S04]  /*01b0*/  LEA R4, P0, R2, UR8, 0x3 ;  /* 0x0000000802047c11 */ /* 0x000fc8000f8018ff */
[----:B------:R-:W-:-:S06]  /*01c0*/  LEA.HI.X R5, R2, UR9, R3, 0x3, P0 ;  /* 0x0000000902057c11 */ /* 0x000fcc00080f1c03 */
[----:B------:R-:W-:Y:S04]  /*01d0*/  STG.E.64 desc[UR4][R4.64], R20 ;  /* 0x0000001404007986 */ /* 0x000fe8000c101b04 */
[----:B------:R-:W-:Y:S04]  /*01e0*/  STG.E.64 desc[UR4][R4.64+0x200], R22 ;  /* 0x0002001604007986 */ /* 0x000fe8000c101b04 */
[----:B------:R-:W-:Y:S04]  /*01f0*/  STG.E.64 desc[UR4][R4.64+0x20], R16 ;  /* 0x0000201004007986 */ /* 0x000fe8000c101b04 */
[----:B------:R-:W-:Y:S01]  /*0200*/  STG.E.64 desc[UR4][R4.64+0x220], R18 ;  /* 0x0002201204007986 */ /* 0x000fe2000c101b04 */
[----:B------:R-:W-:Y:S05]  /*0210*/  EXIT ;  /* 0x000000000000794d */ /* 0x000fea0003800000 */
.L_x_172:
        /* <DEDUP_REMOVED lines=14> */
.L_x_199:


//--------------------- .text._Z16shared_mem_mmultPfS_S_iii --------------------------
	.section	.text._Z16shared_mem_mmultPfS_S_iii,"ax",@progbits
	.align	128
        .global         _Z16shared_mem_mmultPfS_S_iii
        .type           _Z16shared_mem_mmultPfS_S_iii,@function
        .size           _Z16shared_mem_mmultPfS_S_iii,(.L_x_194 - _Z16shared_mem_mmultPfS_S_iii)
        .other          _Z16shared_mem_mmultPfS_S_iii,@"STO_CUDA_ENTRY STV_DEFAULT"
_Z16shared_mem_mmultPfS_S_iii:
.text._Z16shared_mem_mmultPfS_S_iii:
[----:B------:R-:W-:Y:S01]  /*0000*/  LDC R1, c[0x0][0x37c] ;  /* 0x0000df00ff017b82 */ /* 0x000fe20000000800 */
[----:B------:R-:W0:Y:S01]  /*0010*/  LDCU UR6, c[0x0][0x398] ;  /* 0x00007300ff0677ac */ /* 0x000e220008000800 */
[----:B------:R-:W1:Y:S06]  /*0020*/  S2R R0, SR_TID.Y ;  /* 0x0000000000007919 */ /* 0x000e6c0000002200 */
[----:B------:R-:W1:Y:S01]  /*0030*/  LDC R7, c[0x0][0x364] ;  /* 0x0000d900ff077b82 */ /* 0x000e620000000800 */
[----:B------:R-:W-:Y:S01]  /*0040*/  IMAD.MOV.U32 R4, RZ, RZ, 0x3eaaaaab ;  /* 0x3eaaaaabff047424 */ /* 0x000fe200078e00ff */
[----:B------:R-:W2:Y:S01]  /*0050*/  S2R R2, SR_TID.X ;  /* 0x0000000000027919 */ /* 0x000ea20000002100 */
[----:B------:R-:W-:-:S05]  /*0060*/  IMAD.MOV.U32 R3, RZ, RZ, 0x40400000 ;  /* 0x40400000ff037424 */ /* 0x000fca00078e00ff */
[----:B------:R-:W1:Y:S01]  /*0070*/  S2UR UR4, SR_CTAID.Y ;  /* 0x00000000000479c3 */ /* 0x000e620000002600 */
[----:B------:R-:W-:-:S04]  /*0080*/  FFMA R3, R4, -R3, 1 ;  /* 0x3f80000004037423 */ /* 0x000fc80000000803 */
[----:B------:R-:W-:-:S03]  /*0090*/  FFMA R4, R3, R4, 0.3333333432674407959 ;  /* 0x3eaaaaab03047423 */ /* 0x000fc60000000004 */
[----:B------:R-:W2:Y:S01]  /*00a0*/  S2UR UR5, SR_CTAID.X ;  /* 0x00000000000579c3 */ /* 0x000ea20000002500 */
[----:B0-----:R-:W-:Y:S01]  /*00b0*/  I2FP.F32.S32 R5, UR6 ;  /* 0x0000000600057c45 */ /* 0x001fe20008201400 */
[----:B------:R-:W0:Y:S03]  /*00c0*/  LDCU.64 UR6, c[0x0][0x358] ;  /* 0x00006b00ff0677ac */ /* 0x000e260008000a00 */
[----:B------:R-:W3:Y:S01]  /*00d0*/  FCHK P0, R5, 3 ;  /* 0x4040000005007902 */ /* 0x000ee20000000000 */
[----:B------:R-:W-:Y:S02]  /*00e0*/  FFMA R3, R5, R4, RZ ;  /* 0x0000000405037223 */ /* 0x000fe400000000ff */
[----:B------:R-:W2:Y:S02]  /*00f0*/  LDC R9, c[0x0][0x360] ;  /* 0x0000d800ff097b82 */ /* 0x000ea40000000800 */
[----:B------:R-:W-:-:S04]  /*0100*/  FFMA R6, R3, -3, R5 ;  /* 0xc040000003067823 */ /* 0x000fc80000000005 */
[----:B------:R-:W-:Y:S01]  /*0110*/  FFMA R6, R4, R6, R3 ;  /* 0x0000000604067223 */ /* 0x000fe20000000003 */
[----:B-1----:R-:W-:Y:S02]  /*0120*/  IMAD R3, R7, UR4, R0 ;  /* 0x0000000407037c24 */ /* 0x002fe4000f8e0200 */
[----:B--2---:R-:W-:Y:S01]  /*0130*/  IMAD R4, R9, UR5, R2 ;  /* 0x0000000509047c24 */ /* 0x004fe2000f8e0202 */
[----:B0--3--:R-:W-:Y:S06]  /*0140*/  @!P0 BRA `(.L_x_173) ;  /* 0x00000000000c8947 */ /* 0x009fec0003800000 */
[----:B------:R-:W-:-:S07]  /*0150*/  MOV R6, 0x170 ;  /* 0x0000017000067802 */ /* 0x000fce0000000f00 */
[----:B------:R-:W-:Y:S05]  /*0160*/  CALL.REL.NOINC `($__internal_2_$__cuda_sm3x_div_rn_noftz_f32_slowpath) ;  /* 0x0000000c007c7944 */ /* 0x000fea0003c00000 */
[----:B------:R-:W-:-:S07]  /*0170*/  MOV R6, R5 ;  /* 0x0000000500067202 */ /* 0x000fce0000000f00 */
.L_x_173:
[----:B------:R-:W0:Y:S01]  /*0180*/  F2I.CEIL.NTZ R14, R6 ;  /* 0x00000006000e7305 */ /* 0x000e22000020b100 */
[----:B------:R-:W-:Y:S01]  /*0190*/  IMAD.MOV.U32 R5, RZ, RZ, RZ ;  /* 0x000000ffff057224 */ /* 0x000fe200078e00ff */
[----:B0-----:R-:W-:-:S13]  /*01a0*/  ISETP.GE.AND P0, PT, R14, 0x1, PT ;  /* 0x000000010e00780c */ /* 0x001fda0003f06270 */
[----:B------:R-:W-:Y:S05]  /*01b0*/  @!P0 BRA `(.L_x_174) ;  /* 0x0000000c00408947 */ /* 0x000fea0003800000 */
[----:B------:R-:W0:Y:S01]  /*01c0*/  S2R R9, SR_CgaCtaId ;  /* 0x0000000000097919 */ /* 0x000e220000008800 */
[----:B------:R-:W-:Y:S01]  /*01d0*/  MOV R5, 0x400 ;  /* 0x0000040000057802 */ /* 0x000fe20000000f00 */
[----:B------:R-:W1:Y:S01]  /*01e0*/  LDCU UR4, c[0x0][0x398] ;  /* 0x00007300ff0477ac */ /* 0x000e620008000800 */
[C---:B------:R-:W-:Y:S01]  /*01f0*/  ISETP.GE.U32.AND P0, PT, R14.reuse, 0x4, PT ;  /* 0x000000040e00780c */ /* 0x040fe20003f06070 */
[----:B------:R-:W-:Y:S01]  /*0200*/  IMAD.MOV.U32 R11, RZ, RZ, RZ ;  /* 0x000000ffff0b7224 */ /* 0x000fe200078e00ff */
[----:B------:R-:W-:Y:S01]  /*0210*/  LOP3.LUT R6, R14, 0x3, RZ, 0xc0, !PT ;  /* 0x000000030e067812 */ /* 0x000fe200078ec0ff */
[----:B------:R-:W-:-:S03]  /*0220*/  VIADD R8, R5, 0x24 ;  /* 0x0000002405087836 */ /* 0x000fc60000000000 */
[----:B------:R-:W-:Y:S02]  /*0230*/  ISETP.NE.AND P1, PT, R6, RZ, PT ;  /* 0x000000ff0600720c */ /* 0x000fe40003f25270 */
[C---:B0-----:R-:W-:Y:S01]  /*0240*/  LEA R7, R9.reuse, R5, 0x18 ;  /* 0x0000000509077211 */ /* 0x041fe200078ec0ff */
[----:B------:R-:W-:Y:S01]  /*0250*/  IMAD.MOV.U32 R5, RZ, RZ, RZ ;  /* 0x000000ffff057224 */ /* 0x000fe200078e00ff */
[----:B------:R-:W-:-:S03]  /*0260*/  LEA R9, R9, R8, 0x18 ;  /* 0x0000000809097211 */ /* 0x000fc600078ec0ff */
[----:B------:R-:W-:Y:S01]  /*0270*/  IMAD R7, R0, 0xc, R7 ;  /* 0x0000000c00077824 */ /* 0x000fe200078e0207 */
[----:B------:R-:W-:-:S04]  /*0280*/  LEA R9, R2, R9, 0x2 ;  /* 0x0000000902097211 */ /* 0x000fc800078e10ff */
[----:B------:R-:W-:Y:S01]  /*0290*/  LEA R8, R2, R7, 0x2 ;  /* 0x0000000702087211 */ /* 0x000fe200078e10ff */
[----:B------:R-:W-:Y:S01]  /*02a0*/  IMAD R10, R0, 0xc, R9 ;  /* 0x0000000c000a7824 */ /* 0x000fe200078e0209 */
[----:B-1----:R-:W-:Y:S06]  /*02b0*/  @!P0 BRA `(.L_x_175) ;  /* 0x0000000800408947 */ /* 0x002fec0003800000 */
[----:B------:R-:W0:Y:S01]  /*02c0*/  LDC.64 R12, c[0x0][0x388] ;  /* 0x0000e200ff0c7b82 */ /* 0x000e220000000a00 */
[C---:B------:R-:W-:Y:S01]  /*02d0*/  IMAD R19, R3.reuse, UR4, R2 ;  /* 0x0000000403137c24 */ /* 0x040fe2000f8e0202 */
[----:B------:R-:W1:Y:S01]  /*02e0*/  LDCU UR8, c[0x0][0x39c] ;  /* 0x00007380ff0877ac */ /* 0x000e620008000800 */
[----:B------:R-:W-:Y:S01]  /*02f0*/  LOP3.LUT R11, R14, 0x7ffffffc, RZ, 0xc0, !PT ;  /* 0x7ffffffc0e0b7812 */ /* 0x000fe200078ec0ff */
[C---:B------:R-:W-:Y:S01]  /*0300*/  VIADD R21, R0.reuse, 0x6 ;  /* 0x0000000600157836 */ /* 0x040fe20000000000 */
[----:B------:R-:W-:Y:S01]  /*0310*/  IADD3 R23, PT, PT, R0, 0x3, RZ ;  /* 0x0000000300177810 */ /* 0x000fe20007ffe0ff */
[----:B------:R-:W2:Y:S01]  /*0320*/  LDCU UR5, c[0x0][0x3a0] ;  /* 0x00007400ff0577ac */ /* 0x000ea20008000800 */
[----:B------:R-:W-:Y:S02]  /*0330*/  HFMA2 R5, -RZ, RZ, 0, 0 ;  /* 0x00000000ff057431 */ /* 0x000fe400000001ff */
[----:B------:R-:W-:Y:S02]  /*0340*/  VIADD R24, R2, 0x6 ;  /* 0x0000000602187836 */ /* 0x000fe40000000000 */
[----:B------:R-:W-:Y:S01]  /*0350*/  IMAD.MOV.U32 R14, RZ, RZ, 0x5 ;  /* 0x00000005ff0e7424 */ /* 0x000fe200078e00ff */
[----:B------:R-:W3:Y:S01]  /*0360*/  LDCU UR4, c[0x0][0x398] ;  /* 0x00007300ff0477ac */ /* 0x000ee20008000800 */
[----:B------:R-:W-:Y:S01]  /*0370*/  IMAD.MOV R18, RZ, RZ, -R11 ;  /* 0x000000ffff127224 */ /* 0x000fe200078e0a0b */
[----:B-1----:R-:W-:Y:S01]  /*0380*/  ISETP.GE.AND P2, PT, R3, UR8, PT ;  /* 0x0000000803007c0c */ /* 0x002fe2000bf46270 */
[----:B0-----:R-:W-:-:S04]  /*0390*/  IMAD.WIDE.U32 R12, R19, 0x4, R12 ;  /* 0x00000004130c7825 */ /* 0x001fc800078e000c */
[--C-:B--2---:R-:W-:Y:S01]  /*03a0*/  IMAD R23, R23, UR5, R4.reuse ;  /* 0x0000000517177c24 */ /* 0x104fe2000f8e0204 */
[----:B------:R-:W-:Y:S01]  /*03b0*/  IADD3 R26, P0, PT, R12, 0x18, RZ ;  /* 0x000000180c1a7810 */ /* 0x000fe20007f1e0ff */
[--C-:B------:R-:W-:Y:S02]  /*03c0*/  IMAD R20, R21, UR5, R4.reuse ;  /* 0x0000000515147c24 */ /* 0x100fe4000f8e0204 */
[C---:B------:R-:W-:Y:S02]  /*03d0*/  IMAD R12, R0.reuse, UR5, R4 ;  /* 0x00000005000c7c24 */ /* 0x040fe4000f8e0204 */
[----:B------:R-:W-:Y:S02]  /*03e0*/  IMAD.X R15, RZ, RZ, R13, P0 ;  /* 0x000000ffff0f7224 */ /* 0x000fe400000e060d */
[----:B------:R-:W-:-:S04]  /*03f0*/  VIADD R13, R0, 0x9 ;  /* 0x00000009000d7836 */ /* 0x000fc80000000000 */
[----:B---3--:R-:W-:-:S07]  /*0400*/  IMAD R22, R13, UR5, R4 ;  /* 0x000000050d167c24 */ /* 0x008fce000f8e0204 */
.L_x_176:
[----:B------:R-:W-:Y:S01]  /*0410*/  IADD3 R13, PT, PT, R24, -0x6, RZ ;  /* 0xfffffffa180d7810 */ /* 0x000fe20007ffe0ff */
[----:B------:R-:W-:-:S03]  /*0420*/  VIADD R25, R21, 0xfffffffa ;  /* 0xfffffffa15197836 */ /* 0x000fc60000000000 */
[----:B------:R-:W-:Y:S02]  /*0430*/  ISETP.GE.OR P4, PT, R13, UR4, P2 ;  /* 0x000000040d007c0c */ /* 0x000fe40009786670 */
[----:B------:R-:W0:Y:S11]  /*0440*/  LDC R13, c[0x0][0x3a0] ;  /* 0x0000e800ff0d7b82 */ /* 0x000e360000000800 */
[----:B------:R-:W1:Y:S01]  /*0450*/  @!P4 LDC.64 R16, c[0x0][0x388] ;  /* 0x0000e200ff10cb82 */ /* 0x000e620000000a00 */
[----:B0-----:R-:W-:-:S04]  /*0460*/  ISETP.GE.AND P0, PT, R4, R13, PT ;  /* 0x0000000d0400720c */ /* 0x001fc80003f06270 */
[----:B------:R-:W-:Y:S01]  /*0470*/  ISETP.GE.OR P5, PT, R25, UR4, P0 ;  /* 0x0000000419007c0c */ /* 0x000fe200087a6670 */
[----:B-1----:R-:W-:-:S12]  /*0480*/  @!P4 IMAD.WIDE.U32 R28, R19, 0x4, R16 ;  /* 0x00000004131cc825 */ /* 0x002fd800078e0010 */
[----:B------:R-:W0:Y:S01]  /*0490*/  @!P5 LDC.64 R16, c[0x0][0x390] ;  /* 0x0000e400ff10db82 */ /* 0x000e220000000a00 */
[----:B------:R1:W2:Y:S01]  /*04a0*/  @!P4 LDG.E R29, desc[UR6][R28.64] ;  /* 0x000000061c1dc981 */ /* 0x0002a2000c1e1900 */
[----:B0-----:R-:W-:-:S06]  /*04b0*/  @!P5 IMAD.WIDE R16, R12, 0x4, R16 ;  /* 0x000000040c10d825 */ /* 0x001fcc00078e0210 */
[----:B------:R-:W3:Y:S01]  /*04c0*/  @!P5 LDG.E R17, desc[UR6][R16.64] ;  /* 0x000000061011d981 */ /* 0x000ee2000c1e1900 */
[C---:B------:R-:W-:Y:S01]  /*04d0*/  VIADD R25, R14.reuse, 0xfffffffb ;  /* 0xfffffffb0e197836 */ /* 0x040fe20000000000 */
[----:B-1----:R-:W-:-:S04]  /*04e0*/  IADD3 R28, PT, PT, R14, -0x4, RZ ;  /* 0xfffffffc0e1c7810 */ /* 0x002fc80007ffe0ff */
[----:B------:R-:W-:Y:S01]  /*04f0*/  ISETP.GE.AND P3, PT, R25, UR4, PT ;  /* 0x0000000419007c0c */ /* 0x000fe2000bf66270 */
[----:B--2---:R-:W-:Y:S01]  /*0500*/  @!P4 STS [R8], R29 ;  /* 0x0000001d0800c388 */ /* 0x004fe20000000800 */
[----:B------:R-:W-:-:S03]  /*0510*/  ISETP.GE.AND P4, PT, R28, UR4, PT ;  /* 0x000000041c007c0c */ /* 0x000fc6000bf86270 */
[----:B---3--:R-:W-:Y:S01]  /*0520*/  @!P5 STS [R10], R17 ;  /* 0x000000110a00d388 */ /* 0x008fe20000000800 */
[----:B------:R-:W-:Y:S07]  /*0530*/  BAR.SYNC.DEFER_BLOCKING 0x0 ;  /* 0x0000000000007b1d */ /* 0x000fee0000010000 */
[----:B------:R-:W-:Y:S04]  /*0540*/  @!P3 LDS R25, [R7] ;  /* 0x000000000719b984 */ /* 0x000fe80000000800 */
[----:B------:R-:W0:Y:S04]  /*0550*/  @!P3 LDS R27, [R9] ;  /* 0x00000000091bb984 */ /* 0x000e280000000800 */
[----:B------:R-:W-:Y:S01]  /*0560*/  @!P4 LDS R16, [R7+0x4] ;  /* 0x000004000710c984 */ /* 0x000fe20000000800 */
[----:B0-----:R-:W-:Y:S01]  /*0570*/  @!P3 FFMA R5, R25, R27, R5 ;  /* 0x0000001b1905b223 */ /* 0x001fe20000000005 */
[----:B------:R-:W-:-:S02]  /*0580*/  VIADD R27, R14, 0xfffffffd ;  /* 0xfffffffd0e1b7836 */ /* 0x000fc40000000000 */
[----:B------:R-:W0:Y:S03]  /*0590*/  @!P4 LDS R25, [R9+0xc] ;  /* 0x00000c000919c984 */ /* 0x000e260000000800 */
[----:B------:R-:W-:-:S13]  /*05a0*/  ISETP.GE.AND P5, PT, R27, UR4, PT ;  /* 0x000000041b007c0c */ /* 0x000fda000bfa6270 */
[----:B------:R-:W-:Y:S01]  /*05b0*/  @!P5 LDS R17, [R9+0x18] ;  /* 0x000018000911d984 */ /* 0x000fe20000000800 */
[----:B0-----:R-:W-:Y:S01]  /*05c0*/  @!P4 FFMA R5, R16, R25, R5 ;  /* 0x000000191005c223 */ /* 0x001fe20000000005 */
[----:B------:R-:W-:Y:S02]  /*05d0*/  VIADD R25, R21, 0xfffffffd ;  /* 0xfffffffd15197836 */ /* 0x000fe40000000000 */
[----:B------:R-:W0:Y:S01]  /*05e0*/  @!P5 LDS R16, [R7+0x8] ;  /* 0x000008000710d984 */ /* 0x000e220000000800 */
[----:B------:R-:W-:Y:S02]  /*05f0*/  BAR.SYNC.DEFER_BLOCKING 0x0 ;  /* 0x0000000000007b1d */ /* 0x000fe40000010000 */
[----:B------:R-:W-:Y:S02]  /*0600*/  ISETP.GE.OR P3, PT, R25, UR4, P0 ;  /* 0x0000000419007c0c */ /* 0x000fe40008766670 */
[----:B------:R-:W-:Y:S01]  /*0610*/  IADD3 R25, PT, PT, R24, -0x3, RZ ;  /* 0xfffffffd18197810 */ /* 0x000fe20007ffe0ff */
[----:B------:R-:W-:-:S02]  /*0620*/  IMAD.MOV.U32 R27, RZ, RZ, R15 ;  /* 0x000000ffff1b7224 */ /* 0x000fc400078e000f */
[----:B0-----:R-:W-:Y:S01]  /*0630*/  @!P5 FFMA R5, R16, R17, R5 ;  /* 0x000000111005d223 */ /* 0x001fe20000000005 */
[----:B------:R-:W-:-:S07]  /*0640*/  ISETP.GE.OR P5, PT, R25, UR4, P2 ;  /* 0x0000000419007c0c */ /* 0x000fce00097a6670 */
[----:B------:R-:W0:Y:S06]  /*0650*/  @!P3 LDC.64 R16, c[0x0][0x390] ;  /* 0x0000e400ff10bb82 */ /* 0x000e2c0000000a00 */
[----:B------:R-:W2:Y:S01]  /*0660*/  @!P5 LDG.E R15, desc[UR6][R26.64+-0xc] ;  /* 0xfffff4061a0fd981 */ /* 0x000ea2000c1e1900 */
[----:B0-----:R-:W-:-:S06]  /*0670*/  @!P3 IMAD.WIDE R16, R23, 0x4, R16 ;  /* 0x000000041710b825 */ /* 0x001fcc00078e0210 */
[----:B------:R-:W3:Y:S01]  /*0680*/  @!P3 LDG.E R17, desc[UR6][R16.64] ;  /* 0x000000061011b981 */ /* 0x000ee2000c1e1900 */
[----:B------:R-:W-:-:S05]  /*0690*/  VIADD R25, R14, 0xfffffffe ;  /* 0xfffffffe0e197836 */ /* 0x000fca0000000000 */
[----:B------:R-:W-:Y:S02]  /*06a0*/  ISETP.GE.AND P4, PT, R25, UR4, PT ;  /* 0x0000000419007c0c */ /* 0x000fe4000bf86270 */
[----:B------:R-:W-:Y:S01]  /*06b0*/  IADD3 R29, PT, PT, R14, -0x1, RZ ;  /* 0xffffffff0e1d7810 */ /* 0x000fe20007ffe0ff */
[----:B--2---:R-:W-:Y:S04]  /*06c0*/  @!P5 STS [R8], R15 ;  /* 0x0000000f0800d388 */ /* 0x004fe80000000800 */
[----:B---3--:R-:W-:Y:S01]  /*06d0*/  @!P3 STS [R10], R17 ;  /* 0x000000110a00b388 */ /* 0x008fe20000000800 */
[----:B------:R-:W-:Y:S06]  /*06e0*/  BAR.SYNC.DEFER_BLOCKING 0x0 ;  /* 0x0000000000007b1d */ /* 0x000fec0000010000 */
[----:B------:R-:W-:Y:S04]  /*06f0*/  @!P4 LDS R28, [R7] ;  /* 0x00000000071cc984 */ /* 0x000fe80000000800 */
[----:B------:R-:W0:Y:S01]  /*0700*/  @!P4 LDS R25, [R9] ;  /* 0x000000000919c984 */ /* 0x000e220000000800 */
[----:B------:R-:W-:-:S13]  /*0710*/  ISETP.GE.AND P3, PT, R29, UR4, PT ;  /* 0x000000041d007c0c */ /* 0x000fda000bf66270 */
[----:B------:R-:W-:Y:S01]  /*0720*/  @!P3 LDS R16, [R7+0x4] ;  /* 0x000004000710b984 */ /* 0x000fe20000000800 */
[----:B0-----:R-:W-:-:S03]  /*0730*/  @!P4 FFMA R5, R28, R25, R5 ;  /* 0x000000191c05c223 */ /* 0x001fc60000000005 */
[----:B------:R-:W0:Y:S01]  /*0740*/  @!P3 LDS R25, [R9+0xc] ;  /* 0x00000c000919b984 */ /* 0x000e220000000800 */
[----:B------:R-:W-:-:S13]  /*0750*/  ISETP.GE.AND P4, PT, R14, UR4, PT ;  /* 0x000000040e007c0c */ /* 0x000fda000bf86270 */
[----:B------:R-:W-:Y:S01]  /*0760*/  @!P4 LDS R15, [R9+0x18] ;  /* 0x00001800090fc984 */ /* 0x000fe20000000800 */
[----:B0-----:R-:W-:-:S03]  /*0770*/  @!P3 FFMA R5, R16, R25, R5 ;  /* 0x000000191005b223 */ /* 0x001fc60000000005 */
[----:B------:R-:W0:Y:S01]  /*0780*/  @!P4 LDS R16, [R7+0x8] ;  /* 0x000008000710c984 */ /* 0x000e220000000800 */
[----:B------:R-:W-:Y:S02]  /*0790*/  ISETP.GE.OR P3, PT, R21, UR4, P0 ;  /* 0x0000000415007c0c */ /* 0x000fe40008766670 */
[----:B------:R-:W-:Y:S01]  /*07a0*/  ISETP.GE.OR P5, PT, R24, UR4, P2 ;  /* 0x0000000418007c0c */ /* 0x000fe200097a6670 */
[----:B0-----:R-:W-:Y:S01]  /*07b0*/  @!P4 FFMA R5, R16, R15, R5 ;  /* 0x0000000f1005c223 */ /* 0x001fe20000000005 */
[----:B------:R-:W-:Y:S09]  /*07c0*/  BAR.SYNC.DEFER_BLOCKING 0x0 ;  /* 0x0000000000007b1d */ /* 0x000ff20000010000 */
[----:B------:R-:W0:Y:S02]  /*07d0*/  @!P3 LDC.64 R16, c[0x0][0x390] ;  /* 0x0000e400ff10bb82 */ /* 0x000e240000000a00 */
[----:B------:R-:W2:Y:S01]  /*07e0*/  @!P5 LDG.E R15, desc[UR6][R26.64] ;  /* 0x000000061a0fd981 */ /* 0x000ea2000c1e1900 */
[----:B0-----:R-:W-:-:S06]  /*07f0*/  @!P3 IMAD.WIDE R16, R20, 0x4, R16 ;  /* 0x000000041410b825 */ /* 0x001fcc00078e0210 */
[----:B------:R-:W3:Y:S01]  /*0800*/  @!P3 LDG.E R17, desc[UR6][R16.64] ;  /* 0x000000061011b981 */ /* 0x000ee2000c1e1900 */
[----:B------:R-:W-:-:S05]  /*0810*/  VIADD R25, R14, 0x1 ;  /* 0x000000010e197836 */ /* 0x000fca0000000000 */
[----:B------:R-:W-:Y:S01]  /*0820*/  ISETP.GE.AND P4, PT, R25, UR4, PT ;  /* 0x0000000419007c0c */ /* 0x000fe2000bf86270 */
[----:B------:R-:W-:Y:S01]  /*0830*/  VIADD R29, R14, 0x2 ;  /* 0x000000020e1d7836 */ /* 0x000fe20000000000 */
        /* <DEDUP_REMOVED lines=9> */
[----:B------:R-:W-:-:S04]  /*08d0*/  IADD3 R28, PT, PT, R14, 0x3, RZ ;  /* 0x000000030e1c7810 */ /* 0x000fc80007ffe0ff */
[----:B------:R-:W-:-:S13]  /*08e0*/  ISETP.GE.AND P4, PT, R28, UR4, PT ;  /* 0x000000041c007c0c */ /* 0x000fda000bf86270 */
[----:B------:R-:W-:Y:S01]  /*08f0*/  @!P4 LDS R15, [R9+0x18] ;  /* 0x00001800090fc984 */ /* 0x000fe20000000800 */
[----:B0-----:R-:W-:-:S03]  /*0900*/  @!P3 FFMA R5, R16, R25, R5 ;  /* 0x000000191005b223 */ /* 0x001fc60000000005 */
[----:B------:R-:W0:Y:S01]  /*0910*/  @!P4 LDS R16, [R7+0x8] ;  /* 0x000008000710c984 */ /* 0x000e220000000800 */
[----:B------:R-:W-:-:S05]  /*0920*/  VIADD R17, R21, 0x3 ;  /* 0x0000000315117836 */ /* 0x000fca0000000000 */
[----:B------:R-:W-:Y:S01]  /*0930*/  ISETP.GE.OR P0, PT, R17, UR4, P0 ;  /* 0x0000000411007c0c */ /* 0x000fe20008706670 */
[----:B0-----:R-:W-:-:S12]  /*0940*/  @!P4 FFMA R5, R16, R15, R5 ;  /* 0x0000000f1005c223 */ /* 0x001fd80000000005 */
[----:B------:R-:W0:Y:S01]  /*0950*/  @!P0 LDC.64 R16, c[0x0][0x390] ;  /* 0x0000e400ff108b82 */ /* 0x000e220000000a00 */
[----:B------:R-:W-:-:S05]  /*0960*/  VIADD R15, R24, 0x3 ;  /* 0x00000003180f7836 */ /* 0x000fca0000000000 */
[----:B------:R-:W-:Y:S02]  /*0970*/  ISETP.GE.OR P3, PT, R15, UR4, P2 ;  /* 0x000000040f007c0c */ /* 0x000fe40009766670 */
[----:B------:R-:W-:Y:S01]  /*0980*/  BAR.SYNC.DEFER_BLOCKING 0x0 ;  /* 0x0000000000007b1d */ /* 0x000fe20000010000 */
[----:B0-----:R-:W-:-:S10]  /*0990*/  @!P0 IMAD.WIDE R16, R22, 0x4, R16 ;  /* 0x0000000416108825 */ /* 0x001fd400078e0210 */
[----:B------:R-:W2:Y:S04]  /*09a0*/  @!P3 LDG.E R15, desc[UR6][R26.64+0xc] ;  /* 0x00000c061a0fb981 */ /* 0x000ea8000c1e1900 */
[----:B------:R-:W3:Y:S01]  /*09b0*/  @!P0 LDG.E R17, desc[UR6][R16.64] ;  /* 0x0000000610118981 */ /* 0x000ee2000c1e1900 */
[----:B------:R-:W-:-:S04]  /*09c0*/  IADD3 R25, PT, PT, R14, 0x4, RZ ;  /* 0x000000040e197810 */ /* 0x000fc80007ffe0ff */
[----:B------:R-:W-:Y:S01]  /*09d0*/  ISETP.GE.AND P4, PT, R25, UR4, PT ;  /* 0x0000000419007c0c */ /* 0x000fe2000bf86270 */
[----:B------:R-:W-:Y:S01]  /*09e0*/  VIADD R29, R14, 0x5 ;  /* 0x000000050e1d7836 */ /* 0x000fe20000000000 */
[----:B------:R-:W-:Y:S01]  /*09f0*/  IADD3 R18, PT, PT, R18, 0x4, RZ ;  /* 0x0000000412127810 */ /* 0x000fe20007ffe0ff */
[C---:B------:R-:W-:Y:S02]  /*0a00*/  IMAD R12, R13.reuse, 0xc, R12 ;  /* 0x0000000c0d0c7824 */ /* 0x040fe400078e020c */
[C---:B------:R-:W-:Y:S02]  /*0a10*/  IMAD R23, R13.reuse, 0xc, R23 ;  /* 0x0000000c0d177824 */ /* 0x040fe400078e0217 */
[C---:B------:R-:W-:Y:S02]  /*0a20*/  IMAD R20, R13.reuse, 0xc, R20 ;  /* 0x0000000c0d147824 */ /* 0x040fe400078e0214 */
[----:B------:R-:W-:Y:S02]  /*0a30*/  IMAD R22, R13, 0xc, R22 ;  /* 0x0000000c0d167824 */ /* 0x000fe400078e0216 */
[----:B------:R-:W-:-:S02]  /*0a40*/  VIADD R24, R24, 0xc ;  /* 0x0000000c18187836 */ /* 0x000fc40000000000 */
[----:B------:R-:W-:Y:S02]  /*0a50*/  VIADD R21, R21, 0xc ;  /* 0x0000000c15157836 */ /* 0x000fe40000000000 */
        /* <DEDUP_REMOVED lines=10> */
[----:B------:R-:W-:-:S05]  /*0b00*/  VIADD R28, R14, 0x6 ;  /* 0x000000060e1c7836 */ /* 0x000fca0000000000 */
[----:B------:R-:W-:-:S13]  /*0b10*/  ISETP.GE.AND P3, PT, R28, UR4, PT ;  /* 0x000000041c007c0c */ /* 0x000fda000bf66270 */
[----:B------:R-:W-:Y:S01]  /*0b20*/  @!P3 LDS R17, [R9+0x18] ;  /* 0x000018000911b984 */ /* 0x000fe20000000800 */
[----:B0-----:R-:W-:-:S03]  /*0b30*/  @!P0 FFMA R5, R16, R25, R5 ;  /* 0x0000001910058223 */ /* 0x001fc60000000005 */
[----:B------:R-:W0:Y:S01]  /*0b40*/  @!P3 LDS R16, [R7+0x8] ;  /* 0x000008000710b984 */ /* 0x000e220000000800 */
[----:B------:R-:W-:Y:S01]  /*0b50*/  BAR.SYNC.DEFER_BLOCKING 0x0 ;  /* 0x0000000000007b1d */ /* 0x000fe20000010000 */
[----:B------:R-:W-:Y:S02]  /*0b60*/  ISETP.NE.AND P0, PT, R18, RZ, PT ;  /* 0x000000ff1200720c */ /* 0x000fe40003f05270 */
[----:B------:R-:W-:Y:S02]  /*0b70*/  IADD3 R26, P4, PT, R26, 0x30, RZ ;  /* 0x000000301a1a7810 */ /* 0x000fe40007f9e0ff */
[----:B------:R-:W-:-:S03]  /*0b80*/  IADD3 R14, PT, PT, R14, 0xc, RZ ;  /* 0x0000000c0e0e7810 */ /* 0x000fc60007ffe0ff */
[----:B------:R-:W-:Y:S02]  /*0b90*/  IMAD.X R15, RZ, RZ, R27, P4 ;  /* 0x000000ffff0f7224 */ /* 0x000fe400020e061b */
[----:B0-----:R-:W-:-:S04]  /*0ba0*/  @!P3 FFMA R5, R16, R17, R5 ;  /* 0x000000111005b223 */ /* 0x001fc80000000005 */
[----:B------:R-:W-:Y:S05]  /*0bb0*/  @P0 BRA `(.L_x_176) ;  /* 0xfffffff800140947 */ /* 0x000fea000383ffff */
.L_x_175:
[----:B------:R-:W-:Y:S05]  /*0bc0*/  @!P1 BRA `(.L_x_174) ;  /* 0x0000000000bc9947 */ /* 0x000fea0003800000 */
[----:B------:R-:W0:Y:S01]  /*0bd0*/  LDC R17, c[0x0][0x3a0] ;  /* 0x0000e800ff117b82 */ /* 0x000e220000000800 */
[----:B------:R-:W1:Y:S01]  /*0be0*/  LDCU UR8, c[0x0][0x39c] ;  /* 0x00007380ff0877ac */ /* 0x000e620008000800 */
[----:B------:R-:W-:Y:S01]  /*0bf0*/  MOV R12, 0x3 ;  /* 0x00000003000c7802 */ /* 0x000fe20000000f00 */
[C---:B------:R-:W-:Y:S01]  /*0c00*/  IMAD R19, R11.reuse, 0x3, R0 ;  /* 0x000000030b137824 */ /* 0x040fe200078e0200 */
[----:B------:R-:W2:Y:S01]  /*0c10*/  LDCU UR5, c[0x0][0x3a0] ;  /* 0x00007400ff0577ac */ /* 0x000ea20008000800 */
[C---:B------:R-:W-:Y:S02]  /*0c20*/  IMAD R2, R11.reuse, 0x3, R2 ;  /* 0x000000030b027824 */ /* 0x040fe400078e0202 */
[----:B------:R-:W-:Y:S01]  /*0c30*/  IMAD R11, R11, R12, 0x1 ;  /* 0x000000010b0b7424 */ /* 0x000fe200078e020c */
[----:B------:R-:W3:Y:S01]  /*0c40*/  LDCU UR9, c[0x0][0x398] ;  /* 0x00007300ff0977ac */ /* 0x000ee20008000800 */
[----:B------:R-:W-:Y:S02]  /*0c50*/  IMAD.MOV R6, RZ, RZ, -R6 ;  /* 0x000000ffff067224 */ /* 0x000fe400078e0a06 */
[C---:B------:R-:W-:Y:S01]  /*0c60*/  IMAD R21, R3.reuse, UR4, R2 ;  /* 0x0000000403157c24 */ /* 0x040fe2000f8e0202 */
[----:B-1----:R-:W-:Y:S01]  /*0c70*/  ISETP.GE.AND P1, PT, R3, UR8, PT ;  /* 0x0000000803007c0c */ /* 0x002fe2000bf26270 */
[----:B--2---:R-:W-:-:S12]  /*0c80*/  IMAD R0, R19, UR5, R4 ;  /* 0x0000000513007c24 */ /* 0x004fd8000f8e0204 */
.L_x_177:
[----:B---3--:R-:W-:Y:S02]  /*0c90*/  ISETP.GE.AND P0, PT, R19, UR9, PT ;  /* 0x0000000913007c0c */ /* 0x008fe4000bf06270 */
[----:B------:R-:W-:Y:S02]  /*0ca0*/  ISETP.GE.OR P2, PT, R2, UR9, P1 ;  /* 0x0000000902007c0c */ /* 0x000fe40008f46670 */
[----:B0-----:R-:W-:-:S11]  /*0cb0*/  ISETP.GE.OR P0, PT, R4, R17, P0 ;  /* 0x000000110400720c */ /* 0x001fd60000706670 */
[----:B------:R-:W0:Y:S08]  /*0cc0*/  @!P2 LDC.64 R14, c[0x0][0x388] ;  /* 0x0000e200ff0eab82 */ /* 0x000e300000000a00 */
[----:B------:R-:W1:Y:S01]  /*0cd0*/  @!P0 LDC.64 R12, c[0x0][0x390] ;  /* 0x0000e400ff0c8b82 */ /* 0x000e620000000a00 */
[----:B0-----:R-:W-:-:S06]  /*0ce0*/  @!P2 IMAD.WIDE.U32 R14, R21, 0x4, R14 ;  /* 0x00000004150ea825 */ /* 0x001fcc00078e000e */
[----:B------:R-:W2:Y:S01]  /*0cf0*/  @!P2 LDG.E R15, desc[UR6][R14.64] ;  /* 0x000000060e0fa981 */ /* 0x000ea2000c1e1900 */
[----:B-1----:R-:W-:-:S06]  /*0d00*/  @!P0 IMAD.WIDE R12, R0, 0x4, R12 ;  /* 0x00000004000c8825 */ /* 0x002fcc00078e020c */
[----:B------:R-:W3:Y:S01]  /*0d10*/  @!P0 LDG.E R13, desc[UR6][R12.64] ;  /* 0x000000060c0d8981 */ /* 0x000ee2000c1e1900 */
[C---:B------:R-:W-:Y:S01]  /*0d20*/  VIADD R16, R11.reuse, 0xffffffff ;  /* 0xffffffff0b107836 */ /* 0x040fe20000000000 */
[----:B------:R-:W-:-:S04]  /*0d30*/  ISETP.GE.AND P5, PT, R11, UR9, PT ;  /* 0x000000090b007c0c */ /* 0x000fc8000bfa6270 */
[----:B------:R-:W-:Y:S02]  /*0d40*/  ISETP.GE.AND P4, PT, R16, UR9, PT ;  /* 0x0000000910007c0c */ /* 0x000fe4000bf86270 */
[----:B------:R-:W-:-:S04]  /*0d50*/  IADD3 R16, PT, PT, R11, 0x1, RZ ;  /* 0x000000010b107810 */ /* 0x000fc80007ffe0ff */
[----:B------:R-:W-:Y:S01]  /*0d60*/  ISETP.GE.AND P3, PT, R16, UR9, PT ;  /* 0x0000000910007c0c */ /* 0x000fe2000bf66270 */
[----:B------:R-:W-:Y:S01]  /*0d70*/  VIADD R6, R6, 0x1 ;  /* 0x0000000106067836 */ /* 0x000fe20000000000 */
[----:B------:R-:W-:Y:S01]  /*0d80*/  IADD3 R2, PT, PT, R2, 0x3, RZ ;  /* 0x0000000302027810 */ /* 0x000fe20007ffe0ff */
[----:B------:R-:W-:Y:S02]  /*0d90*/  VIADD R19, R19, 0x3 ;  /* 0x0000000313137836 */ /* 0x000fe40000000000 */
[----:B------:R-:W-:Y:S02]  /*0da0*/  VIADD R11, R11, 0x3 ;  /* 0x000000030b0b7836 */ /* 0x000fe40000000000 */
[----:B------:R-:W-:Y:S02]  /*0db0*/  VIADD R21, R21, 0x3 ;  /* 0x0000000315157836 */ /* 0x000fe40000000000 */
[----:B------:R-:W-:Y:S01]  /*0dc0*/  IMAD R0, R17, 0x3, R0 ;  /* 0x0000000311007824 */ /* 0x000fe200078e0200 */
[----:B--2---:R-:W-:Y:S04]  /*0dd0*/  @!P2 STS [R8], R15 ;  /* 0x0000000f0800a388 */ /* 0x004fe80000000800 */
[----:B---3--:R-:W-:Y:S01]  /*0de0*/  @!P0 STS [R10], R13 ;  /* 0x0000000d0a008388 */ /* 0x008fe20000000800 */
[----:B------:R-:W-:Y:S06]  /*0df0*/  BAR.SYNC.DEFER_BLOCKING 0x0 ;  /* 0x0000000000007b1d */ /* 0x000fec0000010000 */
[----:B------:R-:W-:Y:S04]  /*0e00*/  @!P4 LDS R16, [R7] ;  /* 0x000000000710c984 */ /* 0x000fe80000000800 */
[----:B------:R-:W0:Y:S04]  /*0e10*/  @!P4 LDS R14, [R9] ;  /* 0x00000000090ec984 */ /* 0x000e280000000800 */
[----:B------:R-:W-:Y:S04]  /*0e20*/  @!P5 LDS R12, [R7+0x4] ;  /* 0x00000400070cd984 */ /* 0x000fe80000000800 */
[----:B------:R-:W1:Y:S04]  /*0e30*/  @!P5 LDS R18, [R9+0xc] ;  /* 0x00000c000912d984 */ /* 0x000e680000000800 */
[----:B------:R-:W-:Y:S04]  /*0e40*/  @!P3 LDS R20, [R7+0x8] ;  /* 0x000008000714b984 */ /* 0x000fe80000000800 */
[----:B------:R-:W2:Y:S01]  /*0e50*/  @!P3 LDS R22, [R9+0x18] ;  /* 0x000018000916b984 */ /* 0x000ea20000000800 */
[----:B------:R-:W-:Y:S01]  /*0e60*/  BAR.SYNC.DEFER_BLOCKING 0x0 ;  /* 0x0000000000007b1d */ /* 0x000fe20000010000 */
[----:B------:R-:W-:Y:S01]  /*0e70*/  ISETP.NE.AND P0, PT, R6, RZ, PT ;  /* 0x000000ff0600720c */ /* 0x000fe20003f05270 */
[----:B0-----:R-:W-:-:S04]  /*0e80*/  @!P4 FFMA R5, R16, R14, R5 ;  /* 0x0000000e1005c223 */ /* 0x001fc80000000005 */
[----:B-1----:R-:W-:-:S04]  /*0e90*/  @!P5 FFMA R5, R12, R18, R5 ;  /* 0x000000120c05d223 */ /* 0x002fc80000000005 */
[----:B--2---:R-:W-:-:S04]  /*0ea0*/  @!P3 FFMA R5, R20, R22, R5 ;  /* 0x000000161405b223 */ /* 0x004fc80000000005 */
[----:B------:R-:W-:Y:S05]  /*0eb0*/  @P0 BRA `(.L_x_177) ;  /* 0xfffffffc00740947 */ /* 0x000fea000383ffff */
.L_x_174:
[----:B------:R-:W0:Y:S01]  /*0ec0*/  LDCU UR4, c[0x0][0x39c] ;  /* 0x00007380ff0477ac */ /* 0x000e220008000800 */
[----:B------:R-:W1:Y:S01]  /*0ed0*/  LDCU UR5, c[0x0][0x3a0] ;  /* 0x00007400ff0577ac */ /* 0x000e620008000800 */
[----:B0-----:R-:W-:-:S04]  /*0ee0*/  ISETP.GE.AND P0, PT, R3, UR4, PT ;  /* 0x0000000403007c0c */ /* 0x001fc8000bf06270 */
[----:B-1----:R-:W-:-:S13]  /*0ef0*/  ISETP.GE.OR P0, PT, R4, UR5, P0 ;  /* 0x0000000504007c0c */ /* 0x002fda0008706670 */
[----:B------:R-:W-:Y:S05]  /*0f00*/  @P0 EXIT ;  /* 0x000000000000094d */ /* 0x000fea0003800000 */
[----:B------:R-:W0:Y:S01]  /*0f10*/  LDC.64 R6, c[0x0][0x380] ;  /* 0x0000e000ff067b82 */ /* 0x000e220000000a00 */
[----:B------:R-:W-:-:S04]  /*0f20*/  IMAD R3, R3, UR5, R4 ;  /* 0x0000000503037c24 */ /* 0x000fc8000f8e0204 */
[----:B0-----:R-:W-:-:S05]  /*0f30*/  IMAD.WIDE R2, R3, 0x4, R6 ;  /* 0x0000000403027825 */ /* 0x001fca00078e0206 */
[----:B------:R-:W-:Y:S01]  /*0f40*/  STG.E desc[UR6][R2.64], R5 ;  /* 0x0000000502007986 */ /* 0x000fe2000c101906 */
[----:B------:R-:W-:Y:S05]  /*0f50*/  EXIT ;  /* 0x000000000000794d */ /* 0x000fea0003800000 */
        .weak           $__internal_2_$__cuda_sm3x_div_rn_noftz_f32_slowpath
        .type           $__internal_2_$__cuda_sm3x_div_rn_noftz_f32_slowpath,@function
        .size           $__internal_2_$__cuda_sm3x_div_rn_noftz_f32_slowpath,(.L_x_194 - $__internal_2_$__cuda_sm3x_div_rn_noftz_f32_slowpath)
$__internal_2_$__cuda_sm3x_div_rn_noftz_f32_slowpath:
[--C-:B------:R-:W-:Y:S01]  /*0f60*/  SHF.R.U32.HI R7, RZ, 0x17, R5.reuse ;  /* 0x00000017ff077819 */ /* 0x100fe20000011605 */
[----:B------:R-:W-:-:S03]  /*0f70*/  IMAD.MOV.U32 R8, RZ, RZ, R5 ;  /* 0x000000ffff087224 */ /* 0x000fc600078e0005 */
[----:B------:R-:W-:-:S04]  /*0f80*/  LOP3.LUT R7, R7, 0xff, RZ, 0xc0, !PT ;  /* 0x000000ff07077812 */ /* 0x000fc800078ec0ff */
[----:B------:R-:W-:-:S04]  /*0f90*/  IADD3 R10, PT, PT, R7, -0x1, RZ ;  /* 0xffffffff070a7810 */ /* 0x000fc80007ffe0ff */
[----:B------:R-:W-:-:S13]  /*0fa0*/  ISETP.GT.U32.OR P0, PT, R10, 0xfd, !PT ;  /* 0x000000fd0a00780c */ /* 0x000fda0007f04470 */
[----:B------:R-:W-:Y:S01]  /*0fb0*/  @!P0 IMAD.MOV.U32 R9, RZ, RZ, RZ ;  /* 0x000000ffff098224 */ /* 0x000fe200078e00ff */
[----:B------:R-:W-:Y:S06]  /*0fc0*/  @!P0 BRA `(.L_x_178) ;  /* 0x00000000003c8947 */ /* 0x000fec0003800000 */
[----:B------:R-:W-:-:S13]  /*0fd0*/  FSETP.GTU.FTZ.AND P0, PT, |R5|, +INF , PT ;  /* 0x7f8000000500780b */ /* 0x000fda0003f1c200 */
[----:B------:R-:W-:Y:S05]  /*0fe0*/  @P0 BRA `(.L_x_179) ;  /* 0x0000000400280947 */ /* 0x000fea0003800000 */
[----:B------:R-:W-:-:S05]  /*0ff0*/  HFMA2 R9, -RZ, RZ, 2.125, 0 ;  /* 0x40400000ff097431 */ /* 0x000fca00000001ff */
[----:B------:R-:W-:-:S13]  /*1000*/  LOP3.LUT P0, RZ, R9, 0x7fffffff, R8, 0xc8, !PT ;  /* 0x7fffffff09ff7812 */ /* 0x000fda000780c808 */
[----:B------:R-:W-:Y:S05]  /*1010*/  @!P0 BRA `(.L_x_180) ;  /* 0x0000000400148947 */ /* 0x000fea0003800000 */
[----:B------:R-:W-:-:S13]  /*1020*/  LOP3.LUT P0, RZ, R8, 0x7fffffff, RZ, 0xc0, !PT ;  /* 0x7fffffff08ff7812 */ /* 0x000fda000780c0ff */
[----:B------:R-:W-:Y:S05]  /*1030*/  @!P0 BRA `(.L_x_181) ;  /* 0x0000000400048947 */ /* 0x000fea0003800000 */
[----:B------:R-:W-:Y:S02]  /*1040*/  FSETP.NEU.FTZ.AND P0, PT, |R5|, +INF , PT ;  /* 0x7f8000000500780b */ /* 0x000fe40003f1d200 */
[----:B------:R-:W-:-:S04]  /*1050*/  LOP3.LUT P1, RZ, R9, 0x7fffffff, RZ, 0xc0, !PT ;  /* 0x7fffffff09ff7812 */ /* 0x000fc8000782c0ff */
[----:B------:R-:W-:-:S13]  /*1060*/  PLOP3.LUT P0, PT, P0, P1, PT, 0x2f, 0xf2 ;  /* 0x0000000000f2781c */ /* 0x000fda0000702577 */
[----:B------:R-:W-:Y:S05]  /*1070*/  @P0 BRA `(.L_x_182) ;  /* 0x0000000000e80947 */ /* 0x000fea0003800000 */
[----:B------:R-:W-:-:S13]  /*1080*/  ISETP.GE.AND P0, PT, R10, RZ, PT ;  /* 0x000000ff0a00720c */ /* 0x000fda0003f06270 */
[----:B------:R-:W-:Y:S02]  /*1090*/  @P0 IMAD.MOV.U32 R9, RZ, RZ, RZ ;  /* 0x000000ffff090224 */ /* 0x000fe400078e00ff */
[----:B------:R-:W-:Y:S01]  /*10a0*/  @!P0 FFMA R8, R5, 1.84467440737095516160e+19, RZ ;  /* 0x5f80000005088823 */ /* 0x000fe200000000ff */
[----:B------:R-:W-:-:S07]  /*10b0*/  @!P0 MOV R9, 0xffffffc0 ;  /* 0xffffffc000098802 */ /* 0x000fce0000000f00 */
.L_x_178:
[----:B------:R-:W-:Y:S01]  /*10c0*/  UMOV UR4, 0x40400000 ;  /* 0x4040000000047882 */ /* 0x000fe20000000000 */
[----:B------:R-:W-:Y:S01]  /*10d0*/  VIADD R7, R7, 0xffffff81 ;  /* 0xffffff8107077836 */ /* 0x000fe20000000000 */
[----:B------:R-:W-:-:S03]  /*10e0*/  UIADD3 UR4, UPT, UPT, UR4, -0x800000, URZ ;  /* 0xff80000004047890 */ /* 0x000fc6000fffe0ff */
[----:B------:R-:W-:Y:S01]  /*10f0*/  IMAD R5, R7, -0x800000, R8 ;  /* 0xff80000007057824 */ /* 0x000fe200078e0208 */
[----:B------:R-:W-:Y:S02]  /*1100*/  IADD3 R9, PT, PT, R9, -0x1, R7 ;  /* 0xffffffff09097810 */ /* 0x000fe40007ffe007 */
[----:B------:R-:W-:-:S03]  /*1110*/  FADD.FTZ R12, -RZ, -UR4 ;  /* 0x80000004ff0c7e21 */ /* 0x000fc60008010100 */
[----:B------:R-:W0:Y:S02]  /*1120*/  MUFU.RCP R10, UR4 ;  /* 0x00000004000a7d08 */ /* 0x000e240008001000 */
        /* <DEDUP_REMOVED lines=9> */
[----:B------:R-:W-:-:S05]  /*11c0*/  IADD3 R13, PT, PT, R8, R9, RZ ;  /* 0x00000009080d7210 */ /* 0x000fca0007ffe0ff */
[----:B------:R-:W-:-:S05]  /*11d0*/  VIADD R7, R13, 0xffffffff ;  /* 0xffffffff0d077836 */ /* 0x000fca0000000000 */
        /* <DEDUP_REMOVED lines=10> */
[C---:B------:R-:W-:Y:S02]  /*1280*/  IADD3 R9, PT, PT, R13.reuse, 0x20, RZ ;  /* 0x000000200d097810 */ /* 0x040fe40007ffe0ff */
[----:B------:R-:W-:Y:S02]  /*1290*/  ISETP.NE.AND P2, PT, R13, RZ, PT ;  /* 0x000000ff0d00720c */ /* 0x000fe40003f45270 */
[----:B------:R-:W-:Y:S01]  /*12a0*/  LOP3.LUT R8, R7, 0x7fffff, RZ, 0xc0, !PT ;  /* 0x007fffff07087812 */ /* 0x000fe200078ec0ff */
[CCC-:B------:R-:W-:Y:S01]  /*12b0*/  FFMA.RP R7, R10.reuse, R12.reuse, R11.reuse ;  /* 0x0000000c0a077223 */ /* 0x1c0fe2000000800b */
[----:B------:R-:W-:Y:S01]  /*12c0*/  FFMA.RM R10, R10, R12, R11 ;  /* 0x0000000c0a0a7223 */ /* 0x000fe2000000400b */
[----:B------:R-:W-:Y:S01]  /*12d0*/  IMAD.MOV R11, RZ, RZ, -R13 ;  /* 0x000000ffff0b7224 */ /* 0x000fe200078e0a0d */
[----:B------:R-:W-:Y:S02]  /*12e0*/  LOP3.LUT R8, R8, 0x800000, RZ, 0xfc, !PT ;  /* 0x0080000008087812 */ /* 0x000fe400078efcff */
[----:B------:R-:W-:-:S02]  /*12f0*/  ISETP.NE.AND P1, PT, R13, RZ, PT ;  /* 0x000000ff0d00720c */ /* 0x000fc40003f25270 */
[----:B------:R-:W-:Y:S02]  /*1300*/  SHF.L.U32 R9, R8, R9, RZ ;  /* 0x0000000908097219 */ /* 0x000fe400000006ff */
[----:B------:R-:W-:Y:S02]  /*1310*/  FSETP.NEU.FTZ.AND P0, PT, R7, R10, PT ;  /* 0x0000000a0700720b */ /* 0x000fe40003f1d000 */
[----:B------:R-:W-:Y:S02]  /*1320*/  SEL R7, R11, RZ, P2 ;  /* 0x000000ff0b077207 */ /* 0x000fe40001000000 */
[----:B------:R-:W-:Y:S02]  /*1330*/  ISETP.NE.AND P1, PT, R9, RZ, P1 ;  /* 0x000000ff0900720c */ /* 0x000fe40000f25270 */
[----:B------:R-:W-:Y:S02]  /*1340*/  SHF.R.U32.HI R7, RZ, R7, R8 ;  /* 0x00000007ff077219 */ /* 0x000fe40000011608 */
[----:B------:R-:W-:-:S02]  /*1350*/  PLOP3.LUT P0, PT, P0, P1, PT, 0xf8, 0x8f ;  /* 0x00000000008f781c */ /* 0x000fc40000703f70 */
[----:B------:R-:W-:Y:S02]  /*1360*/  SHF.R.U32.HI R9, RZ, 0x1, R7 ;  /* 0x00000001ff097819 */ /* 0x000fe40000011607 */
[----:B------:R-:W-:-:S04]  /*1370*/  SEL R8, RZ, 0x1, !P0 ;  /* 0x00000001ff087807 */ /* 0x000fc80004000000 */
[----:B------:R-:W-:-:S04]  /*1380*/  LOP3.LUT R8, R8, 0x1, R9, 0xf8, !PT ;  /* 0x0000000108087812 */ /* 0x000fc800078ef809 */
[----:B------:R-:W-:-:S04]  /*1390*/  LOP3.LUT R8, R8, R7, RZ, 0xc0, !PT ;  /* 0x0000000708087212 */ /* 0x000fc800078ec0ff */
[----:B------:R-:W-:-:S04]  /*13a0*/  IADD3 R8, PT, PT, R9, R8, RZ ;  /* 0x0000000809087210 */ /* 0x000fc80007ffe0ff */
[----:B------:R-:W-:Y:S01]  /*13b0*/  LOP3.LUT R5, R8, R5, RZ, 0xfc, !PT ;  /* 0x0000000508057212 */ /* 0x000fe200078efcff */
[----:B------:R-:W-:Y:S06]  /*13c0*/  BRA `(.L_x_185) ;  /* 0x0000000000347947 */ /* 0x000fec0003800000 */
.L_x_184:
[----:B------:R-:W-:-:S04]  /*13d0*/  LOP3.LUT R5, R5, 0x80000000, RZ, 0xc0, !PT ;  /* 0x8000000005057812 */ /* 0x000fc800078ec0ff */
[----:B------:R-:W-:Y:S01]  /*13e0*/  LOP3.LUT R5, R5, 0x7f800000, RZ, 0xfc, !PT ;  /* 0x7f80000005057812 */ /* 0x000fe200078efcff */
[----:B------:R-:W-:Y:S06]  /*13f0*/  BRA `(.L_x_185) ;  /* 0x0000000000287947 */ /* 0x000fec0003800000 */
.L_x_183:
[----:B------:R-:W-:Y:S01]  /*1400*/  IMAD R5, R9, 0x800000, R5 ;  /* 0x0080000009057824 */ /* 0x000fe200078e0205 */
[----:B------:R-:W-:Y:S06]  /*1410*/  BRA `(.L_x_185) ;  /* 0x0000000000207947 */ /* 0x000fec0003800000 */
.L_x_182:
[----:B------:R-:W-:-:S04]  /*1420*/  LOP3.LUT R5, R9, 0x80000000, R8, 0x48, !PT ;  /* 0x8000000009057812 */ /* 0x000fc800078e4808 */
[----:B------:R-:W-:Y:S01]  /*1430*/  LOP3.LUT R5, R5, 0x7f800000, RZ, 0xfc, !PT ;  /* 0x7f80000005057812 */ /* 0x000fe200078efcff */
[----:B------:R-:W-:Y:S06]  /*1440*/  BRA `(.L_x_185) ;  /* 0x0000000000147947 */ /* 0x000fec0003800000 */
.L_x_181:
[----:B------:R-:W-:Y:S01]  /*1450*/  LOP3.LUT R5, R9, 0x80000000, R8, 0x48, !PT ;  /* 0x8000000009057812 */ /* 0x000fe200078e4808 */
[----:B------:R-:W-:Y:S06]  /*1460*/  BRA `(.L_x_185) ;  /* 0x00000000000c7947 */ /* 0x000fec0003800000 */
.L_x_180:
[----:B------:R-:W0:Y:S01]  /*1470*/  MUFU.RSQ R5, -QNAN ;  /* 0xffc0000000057908 */ /* 0x000e220000001400 */
[----:B------:R-:W-:Y:S05]  /*1480*/  BRA `(.L_x_185) ;  /* 0x0000000000047947 */ /* 0x000fea0003800000 */
.L_x_179:
[----:B------:R-:W-:-:S07]  /*1490*/  FADD.FTZ R5, R5, 3 ;  /* 0x4040000005057421 */ /* 0x000fce0000010000 */
.L_x_185:
[----:B------:R-:W-:-:S04]  /*14a0*/  HFMA2 R7, -RZ, RZ, 0, 0 ;  /* 0x00000000ff077431 */ /* 0x000fc800000001ff */
[----:B0-----:R-:W-:Y:S05]  /*14b0*/  RET.REL.NODEC R6 `(_Z16shared_mem_mmultPfS_S_iii) ;  /* 0xffffffe806d07950 */ /* 0x001fea0003c3ffff */
.L_x_186:
        /* <DEDUP_REMOVED lines=12> */
.L_x_194:


//--------------------- .text._Z16global_mem_mmultPfS_S_iii --------------------------
	.section	.text._Z16global_mem_mmultPfS_S_iii,"ax",@progbits
	.align	128
        .global         _Z16global_mem_mmultPfS_S_iii
        .type           _Z16global_mem_mmultPfS_S_iii,@function
        .size           _Z16global_mem_mmultPfS_S_iii,(.L_x_201 - _Z16global_mem_mmultPfS_S_iii)
        .other          _Z16global_mem_mmultPfS_S_iii,@"STO_CUDA_ENTRY STV_DEFAULT"
_Z16global_mem_mmultPfS_S_iii:
.text._Z16global_mem_mmultPfS_S_iii:
[----:B------:R-:W-:Y:S01]  /*0000*/  LDC R1, c[0x0][0x37c] ;  /* 0x0000df00ff017b82 */ /* 0x000fe20000000800 */
[----:B------:R-:W0:Y:S07]  /*0010*/  S2R R5, SR_TID.X ;  /* 0x0000000000057919 */ /* 0x000e2e0000002100 */
[----:B------:R-:W1:Y:S01]  /*0020*/  LDC R16, c[0x0][0x364] ;  /* 0x0000d900ff107b82 */ /* 0x000e620000000800 */
[----:B------:R-:W2:Y:S01]  /*0030*/  LDCU UR6, c[0x0][0x39c] ;  /* 0x00007380ff0677ac */ /* 0x000ea20008000800 */
[----:B------:R-:W1:Y:S06]  /*0040*/  S2R R3, SR_TID.Y ;  /* 0x0000000000037919 */ /* 0x000e6c0000002200 */
[----:B------:R-:W0:Y:S08]  /*0050*/  S2UR UR5, SR_CTAID.X ;  /* 0x00000000000579c3 */ /* 0x000e300000002500 */
[----:B------:R-:W0:Y:S08]  /*0060*/  LDC R0, c[0x0][0x360] ;  /* 0x0000d800ff007b82 */ /* 0x000e300000000800 */
[----:B------:R-:W1:Y:S08]  /*0070*/  S2UR UR4, SR_CTAID.Y ;  /* 0x00000000000479c3 */ /* 0x000e700000002600 */
[----:B------:R-:W3:Y:S01]  /*0080*/  LDC R17, c[0x0][0x3a0] ;  /* 0x0000e800ff117b82 */ /* 0x000ee20000000800 */
[----:B0-----:R-:W-:-:S02]  /*0090*/  IMAD R0, R0, UR5, R5 ;  /* 0x0000000500007c24 */ /* 0x001fc4000f8e0205 */
[----:B-1----:R-:W-:-:S03]  /*00a0*/  IMAD R16, R16, UR4, R3 ;  /* 0x0000000410107c24 */ /* 0x002fc6000f8e0203 */
[----:B---3--:R-:W-:-:S04]  /*00b0*/  ISETP.GE.AND P0, PT, R0, R17, PT ;  /* 0x000000110000720c */ /* 0x008fc80003f06270 */
[----:B--2---:R-:W-:-:S13]  /*00c0*/  ISETP.GE.OR P0, PT, R16, UR6, P0 ;  /* 0x0000000610007c0c */ /* 0x004fda0008706670 */
[----:B------:R-:W-:Y:S05]  /*00d0*/  @P0 EXIT ;  /* 0x000000000000094d */ /* 0x000fea0003800000 */
[----:B------:R-:W0:Y:S01]  /*00e0*/  LDC R19, c[0x0][0x398] ;  /* 0x0000e600ff137b82 */ /* 0x000e220000000800 */
[----:B------:R-:W1:Y:S01]  /*00f0*/  LDCU.64 UR4, c[0x0][0x358] ;  /* 0x00006b00ff0477ac */ /* 0x000e620008000a00 */
[----:B------:R-:W-:Y:S01]  /*0100*/  HFMA2 R24, -RZ, RZ, 0, 0 ;  /* 0x00000000ff187431 */ /* 0x000fe200000001ff */
[----:B0-----:R-:W-:-:S13]  /*0110*/  ISETP.GE.AND P0, PT, R19, 0x1, PT ;  /* 0x000000011300780c */ /* 0x001fda0003f06270 */
[----:B-1----:R-:W-:Y:S05]  /*0120*/  @!P0 BRA `(.L_x_187) ;  /* 0x0000000400e08947 */ /* 0x002fea0003800000 */
[C---:B------:R-:W-:Y:S01]  /*0130*/  ISETP.GE.U32.AND P1, PT, R19.reuse, 0x8, PT ;  /* 0x000000081300780c */ /* 0x040fe20003f26070 */
[----:B------:R-:W-:Y:S01]  /*0140*/  IMAD R20, R16, R19, RZ ;  /* 0x0000001310147224 */ /* 0x000fe200078e02ff */
[----:B------:R-:W-:Y:S02]  /*0150*/  LOP3.LUT R27, R19, 0x7, RZ, 0xc0, !PT ;  /* 0x00000007131b7812 */ /* 0x000fe400078ec0ff */
[----:B------:R-:W-:Y:S02]  /*0160*/  MOV R24, RZ ;  /* 0x000000ff00187202 */ /* 0x000fe40000000f00 */
[----:B------:R-:W-:Y:S02]  /*0170*/  ISETP.NE.AND P0, PT, R27, RZ, PT ;  /* 0x000000ff1b00720c */ /* 0x000fe40003f05270 */
[----:B------:R-:W-:-:S05]  /*0180*/  MOV R21, RZ ;  /* 0x000000ff00157202 */ /* 0x000fca0000000f00 */
[----:B------:R-:W-:Y:S06]  /*0190*/  @!P1 BRA `(.L_x_188) ;  /* 0x0000000000c49947 */ /* 0x000fec0003800000 */
[----:B------:R-:W0:Y:S01]  /*01a0*/  LDC.64 R2, c[0x0][0x388] ;  /* 0x0000e200ff027b82 */ /* 0x000e220000000a00 */
[----:B------:R-:W-:Y:S02]  /*01b0*/  LOP3.LUT R21, R19, 0x7ffffff8, RZ, 0xc0, !PT ;  /* 0x7ffffff813157812 */ /* 0x000fe400078ec0ff */
[----:B------:R-:W-:Y:S02]  /*01c0*/  MOV R24, RZ ;  /* 0x000000ff00187202 */ /* 0x000fe40000000f00 */
[----:B------:R-:W-:Y:S02]  /*01d0*/  MOV R18, R0 ;  /* 0x0000000000127202 */ /* 0x000fe40000000f00 */
[----:B------:R-:W-:Y:S01]  /*01e0*/  IADD3 R22, PT, PT, -R21, RZ, RZ ;  /* 0x000000ff15167210 */ /* 0x000fe20007ffe1ff */
[----:B0-----:R-:W-:-:S03]  /*01f0*/  IMAD.WIDE.U32 R2, R20, 0x4, R2 ;  /* 0x0000000414027825 */ /* 0x001fc600078e0002 */
[----:B------:R-:W-:-:S04]  /*0200*/  IADD3 R4, P1, PT, R2, 0x10, RZ ;  /* 0x0000001002047810 */ /* 0x000fc80007f3e0ff */
[----:B------:R-:W-:-:S09]  /*0210*/  IADD3.X R5, PT, PT, RZ, R3, RZ, P1, !PT ;  /* 0x00000003ff057210 */ /* 0x000fd20000ffe4ff */
.L_x_189:
[----:B------:R-:W0:Y:S01]  /*0220*/  LDC.64 R14, c[0x0][0x390] ;  /* 0x0000e400ff0e7b82 */ /* 0x000e220000000a00 */
[----:B------:R-:W-:Y:S02]  /*0230*/  MOV R2, R4 ;  /* 0x0000000400027202 */ /* 0x000fe40000000f00 */
[----:B------:R-:W-:-:S05]  /*0240*/  MOV R3, R5 ;  /* 0x0000000500037202 */ /* 0x000fca0000000f00 */
[----:B------:R-:W2:Y:S04]  /*0250*/  LDG.E R25, desc[UR4][R2.64+-0x10] ;  /* 0xfffff00402197981 */ /* 0x000ea8000c1e1900 */
[----:B------:R-:W3:Y:S04]  /*0260*/  LDG.E R23, desc[UR4][R2.64+-0xc] ;  /* 0xfffff40402177981 */ /* 0x000ee8000c1e1900 */
[----:B------:R-:W4:Y:S04]  /*0270*/  LDG.E R29, desc[UR4][R2.64+-0x8] ;  /* 0xfffff804021d7981 */ /* 0x000f28000c1e1900 */
[----:B------:R-:W5:Y:S01]  /*0280*/  LDG.E R28, desc[UR4][R2.64+-0x4] ;  /* 0xfffffc04021c7981 */ /* 0x000f62000c1e1900 */
[----:B0-----:R-:W-:-:S05]  /*0290*/  IMAD.WIDE R14, R18, 0x4, R14 ;  /* 0x00000004120e7825 */ /* 0x001fca00078e020e */
[----:B------:R0:W2:Y:S01]  /*02a0*/  LDG.E R26, desc[UR4][R14.64] ;  /* 0x000000040e1a7981 */ /* 0x0000a2000c1e1900 */
[----:B------:R-:W-:-:S04]  /*02b0*/  IMAD.WIDE R12, R17, 0x4, R14 ;  /* 0x00000004110c7825 */ /* 0x000fc800078e020e */
[C---:B------:R-:W-:Y:S02]  /*02c0*/  IMAD.WIDE R4, R17.reuse, 0x4, R12 ;  /* 0x0000000411047825 */ /* 0x040fe400078e020c */
[----:B------:R-:W3:Y:S02]  /*02d0*/  LDG.E R12, desc[UR4][R12.64] ;  /* 0x000000040c0c7981 */ /* 0x000ee4000c1e1900 */
[C---:B------:R-:W-:Y:S02]  /*02e0*/  IMAD.WIDE R8, R17.reuse, 0x4, R4 ;  /* 0x0000000411087825 */ /* 0x040fe400078e0204 */
[----:B------:R-:W4:Y:S02]  /*02f0*/  LDG.E R4, desc[UR4][R4.64] ;  /* 0x0000000404047981 */ /* 0x000f24000c1e1900 */
[C---:B------:R-:W-:Y:S02]  /*0300*/  IMAD.WIDE R6, R17.reuse, 0x4, R8 ;  /* 0x0000000411067825 */ /* 0x040fe400078e0208 */
[----:B------:R-:W5:Y:S02]  /*0310*/  LDG.E R8, desc[UR4][R8.64] ;  /* 0x0000000408087981 */ /* 0x000f64000c1e1900 */
[----:B------:R-:W-:-:S02]  /*0320*/  IMAD.WIDE R10, R17, 0x4, R6 ;  /* 0x00000004110a7825 */ /* 0x000fc400078e0206 */
[----:B------:R-:W5:Y:S04]  /*0330*/  LDG.E R5, desc[UR4][R2.64] ;  /* 0x0000000402057981 */ /* 0x000f68000c1e1900 */
[----:B------:R-:W5:Y:S01]  /*0340*/  LDG.E R6, desc[UR4][R6.64] ;  /* 0x0000000406067981 */ /* 0x000f62000c1e1900 */
[----:B0-----:R-:W-:-:S03]  /*0350*/  IMAD.WIDE R14, R17, 0x4, R10 ;  /* 0x00000004110e7825 */ /* 0x001fc600078e020a */
[----:B------:R-:W5:Y:S04]  /*0360*/  LDG.E R10, desc[UR4][R10.64] ;  /* 0x000000040a0a7981 */ /* 0x000f68000c1e1900 */
[----:B------:R-:W5:Y:S04]  /*0370*/  LDG.E R13, desc[UR4][R14.64] ;  /* 0x000000040e0d7981 */ /* 0x000f68000c1e1900 */
[----:B------:R-:W5:Y:S04]  /*0380*/  LDG.E R7, desc[UR4][R2.64+0x4] ;  /* 0x0000040402077981 */ /* 0x000f68000c1e1900 */
[----:B------:R-:W5:Y:S01]  /*0390*/  LDG.E R9, desc[UR4][R2.64+0xc] ;  /* 0x00000c0402097981 */ /* 0x000f62000c1e1900 */
[----:B--2---:R-:W-:Y:S01]  /*03a0*/  FFMA R26, R25, R26, R24 ;  /* 0x0000001a191a7223 */ /* 0x004fe20000000018 */
[----:B------:R-:W-:-:S02]  /*03b0*/  IMAD.WIDE R24, R17, 0x4, R14 ;  /* 0x0000000411187825 */ /* 0x000fc400078e020e */
[----:B------:R-:W2:Y:S04]  /*03c0*/  LDG.E R14, desc[UR4][R2.64+0x8] ;  /* 0x00000804020e7981 */ /* 0x000ea8000c1e1900 */
[----:B------:R-:W2:Y:S01]  /*03d0*/  LDG.E R24, desc[UR4][R24.64] ;  /* 0x0000000418187981 */ /* 0x000ea2000c1e1900 */
[----:B---3--:R-:W-:Y:S01]  /*03e0*/  FFMA R12, R23, R12, R26 ;  /* 0x0000000c170c7223 */ /* 0x008fe2000000001a */
[----:B------:R-:W-:-:S03]  /*03f0*/  IADD3 R22, PT, PT, R22, 0x8, RZ ;  /* 0x0000000816167810 */ /* 0x000fc60007ffe0ff */
[----:B----4-:R-:W-:Y:S01]  /*0400*/  FFMA R29, R29, R4, R12 ;  /* 0x000000041d1d7223 */ /* 0x010fe2000000000c */
[----:B------:R-:W-:-:S03]  /*0410*/  ISETP.NE.AND P1, PT, R22, RZ, PT ;  /* 0x000000ff1600720c */ /* 0x000fc60003f25270 */
[----:B-----5:R-:W-:Y:S01]  /*0420*/  FFMA R8, R28, R8, R29 ;  /* 0x000000081c087223 */ /* 0x020fe2000000001d */
[----:B------:R-:W-:-:S03]  /*0430*/  IADD3 R4, P2, PT, R2, 0x20, RZ ;  /* 0x0000002002047810 */ /* 0x000fc60007f5e0ff */
[----:B------:R-:W-:Y:S01]  /*0440*/  FFMA R6, R5, R6, R8 ;  /* 0x0000000605067223 */ /* 0x000fe20000000008 */
[----:B------:R-:W-:Y:S02]  /*0450*/  IADD3.X R5, PT, PT, RZ, R3, RZ, P2, !PT ;  /* 0x00000003ff057210 */ /* 0x000fe400017fe4ff */
[----:B------:R-:W-:Y:S01]  /*0460*/  LEA R18, R17, R18, 0x3 ;  /* 0x0000001211127211 */ /* 0x000fe200078e18ff */
[----:B------:R-:W-:-:S04]  /*0470*/  FFMA R7, R7, R10, R6 ;  /* 0x0000000a07077223 */ /* 0x000fc80000000006 */
[----:B--2---:R-:W-:-:S04]  /*0480*/  FFMA R14, R14, R13, R7 ;  /* 0x0000000d0e0e7223 */ /* 0x004fc80000000007 */
[----:B------:R-:W-:Y:S01]  /*0490*/  FFMA R24, R9, R24, R14 ;  /* 0x0000001809187223 */ /* 0x000fe2000000000e */
[----:B------:R-:W-:Y:S06]  /*04a0*/  @P1 BRA `(.L_x_189) ;  /* 0xfffffffc005c1947 */ /* 0x000fec000383ffff */
.L_x_188:
[----:B------:R-:W-:Y:S05]  /*04b0*/  @!P0 BRA `(.L_x_187) ;  /* 0x0000000000fc8947 */ /* 0x000fea0003800000 */
[----:B------:R-:W-:Y:S02]  /*04c0*/  ISETP.GE.U32.AND P1, PT, R27, 0x4, PT ;  /* 0x000000041b00780c */ /* 0x000fe40003f26070 */
[----:B------:R-:W-:-:S04]  /*04d0*/  LOP3.LUT R14, R19, 0x3, RZ, 0xc0, !PT ;  /* 0x00000003130e7812 */ /* 0x000fc800078ec0ff */
[----:B------:R-:W-:-:S07]  /*04e0*/  ISETP.NE.AND P0, PT, R14, RZ, PT ;  /* 0x000000ff0e00720c */ /* 0x000fce0003f05270 */
[----:B------:R-:W-:Y:S06]  /*04f0*/  @!P1 BRA `(.L_x_190) ;  /* 0x00000000006c9947 */ /* 0x000fec0003800000 */
[----:B------:R-:W0:Y:S01]  /*0500*/  LDC.64 R4, c[0x0][0x390] ;  /* 0x0000e400ff047b82 */ /* 0x000e220000000a00 */
[----:B------:R-:W1:Y:S01]  /*0510*/  LDCU.64 UR6, c[0x0][0x388] ;  /* 0x00007100ff0677ac */ /* 0x000e620008000a00 */
[----:B------:R-:W-:Y:S01]  /*0520*/  IMAD R7, R21, R17, R0 ;  /* 0x0000001115077224 */ /* 0x000fe200078e0200 */
[CC--:B------:R-:W-:Y:S02]  /*0530*/  IADD3 R3, PT, PT, R20.reuse, R21.reuse, RZ ;  /* 0x0000001514037210 */ /* 0x0c0fe40007ffe0ff */
[----:B------:R-:W-:-:S03]  /*0540*/  IADD3 R8, P1, PT, R20, R21, RZ ;  /* 0x0000001514087210 */ /* 0x000fc60007f3e0ff */
[----:B------:R-:W2:Y:S01]  /*0550*/  LDC.64 R12, c[0x0][0x388] ;  /* 0x0000e200ff0c7b82 */ /* 0x000ea20000000a00 */
[----:B0-----:R-:W-:-:S04]  /*0560*/  IMAD.WIDE R4, R7, 0x4, R4 ;  /* 0x0000000407047825 */ /* 0x001fc800078e0204 */
[----:B------:R-:W-:Y:S02]  /*0570*/  IMAD.WIDE R6, R17, 0x4, R4 ;  /* 0x0000000411067825 */ /* 0x000fe400078e0204 */
[----:B------:R-:W3:Y:S02]  /*0580*/  LDG.E R4, desc[UR4][R4.64] ;  /* 0x0000000404047981 */ /* 0x000ee4000c1e1900 */
[----:B--2---:R-:W-:Y:S01]  /*0590*/  IMAD.WIDE.U32 R12, R3, 0x4, R12 ;  /* 0x00000004030c7825 */ /* 0x004fe200078e000c */
[----:B------:R-:W-:Y:S02]  /*05a0*/  IADD3.X R3, PT, PT, RZ, RZ, RZ, P1, !PT ;  /* 0x000000ffff037210 */ /* 0x000fe40000ffe4ff */
[----:B-1----:R-:W-:-:S03]  /*05b0*/  LEA R2, P1, R8, UR6, 0x2 ;  /* 0x0000000608027c11 */ /* 0x002fc6000f8210ff */
[----:B------:R-:W3:Y:S01]  /*05c0*/  LDG.E R13, desc[UR4][R12.64] ;  /* 0x000000040c0d7981 */ /* 0x000ee2000c1e1900 */
[----:B------:R-:W-:Y:S01]  /*05d0*/  LEA.HI.X R3, R8, UR7, R3, 0x2, P1 ;  /* 0x0000000708037c11 */ /* 0x000fe200088f1403 */
[C---:B------:R-:W-:Y:S02]  /*05e0*/  IMAD.WIDE R8, R17.reuse, 0x4, R6 ;  /* 0x0000000411087825 */ /* 0x040fe400078e0206 */
[----:B------:R-:W2:Y:S04]  /*05f0*/  LDG.E R6, desc[UR4][R6.64] ;  /* 0x0000000406067981 */ /* 0x000ea8000c1e1900 */
[----:B------:R-:W2:Y:S01]  /*0600*/  LDG.E R15, desc[UR4][R2.64+0x4] ;  /* 0x00000404020f7981 */ /* 0x000ea2000c1e1900 */
[----:B------:R-:W-:-:S03]  /*0610*/  IMAD.WIDE R10, R17, 0x4, R8 ;  /* 0x00000004110a7825 */ /* 0x000fc600078e0208 */
        /* <DEDUP_REMOVED lines=9> */
.L_x_190:
[----:B------:R-:W-:Y:S05]  /*06b0*/  @!P0 BRA `(.L_x_187) ;  /* 0x00000000007c8947 */ /* 0x000fea0003800000 */
[----:B------:R-:W-:Y:S02]  /*06c0*/  ISETP.NE.AND P1, PT, R14, 0x1, PT ;  /* 0x000000010e00780c */ /* 0x000fe40003f25270 */
[----:B------:R-:W-:-:S04]  /*06d0*/  LOP3.LUT R19, R19, 0x1, RZ, 0xc0, !PT ;  /* 0x0000000113137812 */ /* 0x000fc800078ec0ff */
[----:B------:R-:W-:-:S07]  /*06e0*/  ISETP.NE.U32.AND P0, PT, R19, 0x1, PT ;  /* 0x000000011300780c */ /* 0x000fce0003f05070 */
[----:B------:R-:W0:Y:S01]  /*06f0*/  @P1 LDC.64 R10, c[0x0][0x388] ;  /* 0x0000e200ff0a1b82 */ /* 0x000e220000000a00 */
[CC--:B------:R-:W-:Y:S02]  /*0700*/  @P1 IADD3 R13, PT, PT, R20.reuse, R21.reuse, RZ ;  /* 0x00000015140d1210 */ /* 0x0c0fe40007ffe0ff */
[----:B------:R-:W-:-:S04]  /*0710*/  @P1 IADD3 R12, P2, PT, R20, R21, RZ ;  /* 0x00000015140c1210 */ /* 0x000fc80007f5e0ff */
[----:B------:R-:W-:Y:S01]  /*0720*/  @P1 IADD3.X R14, PT, PT, RZ, RZ, RZ, P2, !PT ;  /* 0x000000ffff0e1210 */ /* 0x000fe200017fe4ff */
[----:B------:R-:W1:Y:S08]  /*0730*/  @P1 LDC.64 R8, c[0x0][0x390] ;  /* 0x0000e400ff081b82 */ /* 0x000e700000000a00 */
[----:B------:R-:W2:Y:S08]  /*0740*/  @P1 LDC.64 R6, c[0x0][0x388] ;  /* 0x0000e200ff061b82 */ /* 0x000eb00000000a00 */
[----:B------:R-:W3:Y:S01]  /*0750*/  @!P0 LDC.64 R4, c[0x0][0x388] ;  /* 0x0000e200ff048b82 */ /* 0x000ee20000000a00 */
[----:B0-----:R-:W-:-:S04]  /*0760*/  @P1 IMAD.WIDE.U32 R10, R13, 0x4, R10 ;  /* 0x000000040d0a1825 */ /* 0x001fc800078e000a */
[C---:B------:R-:W-:Y:S01]  /*0770*/  @P1 IMAD R13, R21.reuse, R17, R0 ;  /* 0x00000011150d1224 */ /* 0x040fe200078e0200 */
[----:B------:R-:W-:Y:S01]  /*0780*/  @P1 IADD3 R21, PT, PT, R21, 0x2, RZ ;  /* 0x0000000215151810 */ /* 0x000fe20007ffe0ff */
[----:B------:R-:W4:Y:S01]  /*0790*/  @P1 LDG.E R11, desc[UR4][R10.64] ;  /* 0x000000040a0b1981 */ /* 0x000f22000c1e1900 */
[----:B------:R-:W0:Y:S01]  /*07a0*/  @!P0 LDC.64 R2, c[0x0][0x390] ;  /* 0x0000e400ff028b82 */ /* 0x000e220000000a00 */
[----:B-1----:R-:W-:Y:S01]  /*07b0*/  @P1 IMAD.WIDE R8, R13, 0x4, R8 ;  /* 0x000000040d081825 */ /* 0x002fe200078e0208 */
[----:B------:R-:W-:Y:S02]  /*07c0*/  @!P0 IADD3 R15, PT, PT, R20, R21, RZ ;  /* 0x00000015140f8210 */ /* 0x000fe40007ffe0ff */
[----:B--2---:R-:W-:Y:S01]  /*07d0*/  @P1 LEA R6, P2, R12, R6, 0x2 ;  /* 0x000000060c061211 */ /* 0x004fe200078410ff */
[----:B------:R-:W-:-:S03]  /*07e0*/  @!P0 IMAD R21, R21, R17, R0 ;  /* 0x0000001115158224 */ /* 0x000fc600078e0200 */
[----:B------:R-:W-:Y:S01]  /*07f0*/  @P1 LEA.HI.X R7, R12, R7, R14, 0x2, P2 ;  /* 0x000000070c071211 */ /* 0x000fe200010f140e */
[----:B------:R-:W-:Y:S01]  /*0800*/  @P1 IMAD.WIDE R12, R17, 0x4, R8 ;  /* 0x00000004110c1825 */ /* 0x000fe200078e0208 */
[----:B------:R-:W4:Y:S03]  /*0810*/  @P1 LDG.E R14, desc[UR4][R8.64] ;  /* 0x00000004080e1981 */ /* 0x000f26000c1e1900 */
[----:B---3--:R-:W-:Y:S01]  /*0820*/  @!P0 IMAD.WIDE.U32 R4, R15, 0x4, R4 ;  /* 0x000000040f048825 */ /* 0x008fe200078e0004 */
[----:B------:R-:W2:Y:S04]  /*0830*/  @P1 LDG.E R6, desc[UR4][R6.64+0x4] ;  /* 0x0000040406061981 */ /* 0x000ea8000c1e1900 */
[----:B------:R-:W2:Y:S01]  /*0840*/  @P1 LDG.E R12, desc[UR4][R12.64] ;  /* 0x000000040c0c1981 */ /* 0x000ea2000c1e1900 */
[----:B0-----:R-:W-:-:S03]  /*0850*/  @!P0 IMAD.WIDE R2, R21, 0x4, R2 ;  /* 0x0000000415028825 */ /* 0x001fc600078e0202 */
[----:B------:R-:W3:Y:S04]  /*0860*/  @!P0 LDG.E R5, desc[UR4][R4.64] ;  /* 0x0000000404058981 */ /* 0x000ee8000c1e1900 */
[----:B------:R-:W3:Y:S01]  /*0870*/  @!P0 LDG.E R2, desc[UR4][R2.64] ;  /* 0x0000000402028981 */ /* 0x000ee2000c1e1900 */
[----:B----4-:R-:W-:-:S04]  /*0880*/  @P1 FFMA R11, R11, R14, R24 ;  /* 0x0000000e0b0b1223 */ /* 0x010fc80000000018 */
[----:B--2---:R-:W-:-:S04]  /*0890*/  @P1 FFMA R24, R6, R12, R11 ;  /* 0x0000000c06181223 */ /* 0x004fc8000000000b */
[----:B---3--:R-:W-:-:S07]  /*08a0*/  @!P0 FFMA R24, R5, R2, R24 ;  /* 0x0000000205188223 */ /* 0x008fce0000000018 */
.L_x_187:
[----:B------:R-:W0:Y:S01]  /*08b0*/  LDC.64 R2, c[0x0][0x380] ;  /* 0x0000e000ff027b82 */ /* 0x000e220000000a00 */
[----:B------:R-:W-:-:S04]  /*08c0*/  IMAD R17, R16, R17, R0 ;  /* 0x0000001110117224 */ /* 0x000fc800078e0200 */
[----:B0-----:R-:W-:-:S05]  /*08d0*/  IMAD.WIDE R2, R17, 0x4, R2 ;  /* 0x0000000411027825 */ /* 0x001fca00078e0202 */
[----:B------:R-:W-:Y:S01]  /*08e0*/  STG.E desc[UR4][R2.64], R24 ;  /* 0x0000001802007986 */ /* 0x000fe2000c101904 */
[----:B------:R-:W-:Y:S05]  /*08f0*/  EXIT ;  /* 0x000000000000794d */ /* 0x000fea0003800000 */
.L_x_191:
        /* <DEDUP_REMOVED lines=16> */
.L_x_201:


//--------------------- .nv.shared.reserved.0     --------------------------
	.section	.nv.shared.reserved.0,"aw",@nobits
	.weak		__nv_reservedSMEM_offset_0_alias
	.size		__nv_reservedSMEM_offset_0_alias, 0, 64
	.other		__nv_reservedSMEM_offset_0_alias,@"STO_CUDA_RESERVED_SHARED STV_DEFAULT"
__nv_reservedSMEM_offset_0_alias:
	.zero		0
	.zero		64


//--------------------- .nv.shared._Z16shared_mem_mmultPfS_S_iii --------------------------
	.section	.nv.shared._Z16shared_mem_mmultPfS_S_iii,"aw",@nobits
	.sectionflags	@""
	.align	4
.nv.shared._Z16shared_mem_mmultPfS_S_iii:
	.zero		1096


//--------------------- .nv.constant0._Z21dev_apply_qpanel_to_qPfS_ii --------------------------
	.section	.nv.constant0._Z21dev_apply_qpanel_to_qPfS_ii,"a",@progbits
	.sectionflags	@""
	.align	4
.nv.constant0._Z21dev_apply_qpanel_to_qPfS_ii:
	.zero		920


//--------------------- .nv.constant0._Z33dev_apply_qt_to_a_tensorcore_gmemP6__halfS0_iiii --------------------------
	.section	.nv.constant0._Z33dev_apply_qt_to_a_tensorcore_gmemP6__halfS0_iiii,"a",@progbits
	.sectionflags	@""
	.align	4
.nv.constant0._Z33dev_apply_qt_to_a_tensorcore_gmemP6__halfS0_iiii:
	.zero		928


//--------------------- .nv.constant0._Z17dev_apply_qt_to_aPfS_iiii --------------------------
	.section	.nv.constant0._Z17dev_apply_qt_to_aPfS_iiii,"a",@progbits
	.sectionflags	@""
	.align	4
.nv.constant0._Z17dev_apply_qt_to_aPfS_iiii:
	.zero		928


//--------------------- .nv.constant0._Z18dev_householder_qrPfiii --------------------------
	.section	.nv.constant0._Z18dev_householder_qrPfiii,"a",@progbits
	.sectionflags	@""
	.align	4
.nv.constant0._Z18dev_householder_qrPfiii:
	.zero		916


//--------------------- .nv.constant0._Z27dev_tensorcore_mmult_1_warpPfP6__halfS1_ --------------------------
	.section	.nv.constant0._Z27dev_tensorcore_mmult_1_warpPfP6__halfS1_,"a",@progbits
	.sectionflags	@""
	.align	4
.nv.constant0._Z27dev_tensorcore_mmult_1_warpPfP6__halfS1_:
	.zero		920


//--------------------- .nv.constant0._Z16shared_mem_mmultPfS_S_iii --------------------------
	.section	.nv.constant0._Z16shared_mem_mmultPfS_S_iii,"a",@progbits
	.sectionflags	@""
	.align	4
.nv.constant0._Z16shared_mem_mmultPfS_S_iii:
	.zero		932


//--------------------- .nv.constant0._Z16global_mem_mmultPfS_S_iii --------------------------
	.section	.nv.constant0._Z16global_mem_mmultPfS_S_iii,"a",@progbits
	.sectionflags	@""
	.align	4
.nv.constant0._Z16global_mem_mmultPfS_S_iii:
	.zero		932


//--------------------- SYMBOLS --------------------------

	.type		.nv.reservedSmem.offset0,@object
	.size		.nv.reservedSmem.offset0,0x4
	.type		.nv.reservedSmem.cap,@object
	.size		.nv.reservedSmem.cap,0x4
	.type		malloc,@function
	.type		free,@function
